// auto-generated by cutlass_sweep.gemm — config: {"arch": "sm_100", "cluster_m": 4, "cluster_n": 1, "dtype": "int8", "dtype_b": "int8", "layout": "nt", "stages": 0, "tile_k": 128, "tile_m": 128, "tile_n": 256}
#include "cutlass/cutlass.h"
#include "cutlass/gemm/collective/collective_builder.hpp"
#include "cutlass/gemm/device/gemm_universal_adapter.h"
#include "cutlass/gemm/kernel/gemm_universal.hpp"
#include "cutlass/epilogue/collective/collective_builder.hpp"

using ElemA = int8_t;
using ElemB = int8_t;
using ElemCD = int8_t;
using Acc  = int32_t;
using TileShape    = cute::Shape<cute::_128, cute::_256, cute::_128>;
using ClusterShape = cute::Shape<cute::_4, cute::_1, cute::_1>;

using CollectiveEpilogue = typename cutlass::epilogue::collective::CollectiveBuilder<
    cutlass::arch::Sm100, cutlass::arch::OpClassTensorOp,
    TileShape, ClusterShape,
    cutlass::epilogue::collective::EpilogueTileAuto,
    Acc, Acc,
    ElemCD, cutlass::layout::RowMajor, 128 / cutlass::sizeof_bits<ElemCD>::value,
    ElemCD, cutlass::layout::RowMajor, 128 / cutlass::sizeof_bits<ElemCD>::value,
    cutlass::epilogue::collective::EpilogueScheduleAuto
  >::CollectiveOp;

using CollectiveMainloop = typename cutlass::gemm::collective::CollectiveBuilder<
    cutlass::arch::Sm100, cutlass::arch::OpClassTensorOp,
    ElemA, cutlass::layout::RowMajor, 128 / cutlass::sizeof_bits<ElemA>::value,
    ElemB, cutlass::layout::ColumnMajor, 128 / cutlass::sizeof_bits<ElemB>::value,
    Acc,
    TileShape, ClusterShape,
    cutlass::gemm::collective::StageCountAutoCarveout<static_cast<int>(sizeof(typename CollectiveEpilogue::SharedStorage))>,
    cutlass::gemm::collective::KernelScheduleAuto
  >::CollectiveOp;

using GemmKernel = cutlass::gemm::kernel::GemmUniversal<
    cute::Shape<int,int,int,int>,
    CollectiveMainloop,
    CollectiveEpilogue
>;
using Gemm = cutlass::gemm::device::GemmUniversalAdapter<GemmKernel>;

// Force the device kernel symbol into the cubin without needing a host main.
auto* _anchor = &cutlass::device_kernel<GemmKernel>;


// ===== COMPILED SASS (sm_100a) =====

	.target	sm_100a

	.elftype	@"ET_EXEC"


//--------------------- .note.nv.tkinfo           --------------------------
	.section	.note.nv.tkinfo,"",@"SHT_NOTE"
	.sectionflags	@"SHF_NOTE_NV_TKINFO"
	.tkinfo
        /*0018*/ 	.word	0x00000002
        /*0030*/ 	.string	""
        /*0030*/ 	.string	"ptxas"
        /*0030*/ 	.string	"Cuda compilation tools, release 13.0, V13.0.88"
        /*0030*/ 	.string	"Build cuda_13.0.r13.0/compiler.36424714_0"
        /*0030*/ 	.string	"-arch sm_100a -m 64 "



//--------------------- .note.nv.cuinfo           --------------------------
	.section	.note.nv.cuinfo,"",@"SHT_NOTE"
	.sectionflags	@"SHF_NOTE_NV_CUINFO"
        /*0018*/ 	.short	0x0002
        /*001a*/ 	.short	0x0064
        /*001c*/ 	.short	0x0082
	.zero		2


//--------------------- .nv.info                  --------------------------
	.section	.nv.info,"",@"SHT_CUDA_INFO"
	.align	4


	//----- nvinfo : EIATTR_REGCOUNT
	.align		4
        /*0000*/ 	.byte	0x04, 0x2f
        /*0002*/ 	.short	(.L_20 - .L_19)
	.align		4
.L_19:
        /*0004*/ 	.word	index@(_ZN7cutlass13device_kernelINS_4gemm6kernel13GemmUniversalIN4cute5tupleIJiiiiEEENS1_10collective13CollectiveMmaINS1_35MainloopSm100TmaUmmaWarpSpecializedILi8ELi2ELi4ENS5_IJNS4_1CILi4EEENSA_ILi1EEESC_EEEEENS5_IJNSA_ILi128EEENSA_ILi256EEESF_EEEaNS5_IJlSC_lEEEaSI_NS4_8TiledMMAINS4_8MMA_AtomIJNS4_21SM100_MMA_S8_2x1SM_SSIaaiLi128ELi256ELNS4_4UMMA5MajorE0ELSN_0ELNSM_8SaturateE0EEEEEENS4_6LayoutINS5_IJSC_SC_SC_EEENS5_IJNSA_ILi0EEEST_ST_EEEEENS5_IJNS4_10UnderscoreESW_SW_EEEEENS4_18SM100_TMA_2SM_LOADENS4_14ComposedLayoutINS4_7SwizzleILi3ELi4ELi3EEENS4_18smem_ptr_flag_bitsILi8EEENSR_INS5_IJNSA_ILi8EEESF_EEENS5_IJSF_SC_EEEEEEEvNS4_8identityENS4_28SM100_TMA_2SM_LOAD_MULTICASTES19_vS1A_EENS_8epilogue10collective18CollectiveEpilogueINS1D_23Sm100TmaWarpSpecializedILi4ELi2ELi32ELb0ELb0EEEJNS5_IJNSA_ILi64EEESG_SF_EEENS5_IJNSR_IS1I_SC_EENSR_INS5_IJNSA_ILi32EEENSA_ILi2EEEEEENS5_IJSC_SF_EEEEEEEEaSI_aSI_NS1D_6fusion15FusionCallbacksIS1H_NS1R_17LinearCombinationIaiaiLNS_15FloatRoundStyleE2EEES1J_S1Q_JEEENS4_5SM1004TMEM4LOAD26SM100_TMEM_LOAD_32dp32b32xENS4_13SM90_TMA_LOADENS10_INS11_ILi1ELi4ELi3EEES14_NSR_INS5_IJS15_S1L_EEENS5_IJS1L_SC_EEEEEEENS4_39AutoVectorizingCopyWithAssumedAlignmentILi128EEENS4_14SM90_TMA_STOREES26_S28_S28_EEEvvEEEEvNT_6ParamsE)
        /*0008*/ 	.word	0x0000005b


	//----- nvinfo : EIATTR_FRAME_SIZE
	.align		4
.L_20:
        /*000c*/ 	.byte	0x04, 0x11
        /*000e*/ 	.short	(.L_22 - .L_21)
	.align		4
.L_21:
        /*0010*/ 	.word	index@($__internal_2_$__cuda_sm10x_tcgen05_guardrail_trap_unallocated_columns_being_dealloced)
        /*0014*/ 	.word	0x00000000


	//----- nvinfo : EIATTR_FRAME_SIZE
	.align		4
.L_22:
        /*0018*/ 	.byte	0x04, 0x11
        /*001a*/ 	.short	(.L_24 - .L_23)
	.align		4
.L_23:
        /*001c*/ 	.word	index@($__internal_1_$__cuda_sm10x_tcgen05_guardrail_trap_phase_invalid_during_alloc)
        /*0020*/ 	.word	0x00000000


	//----- nvinfo : EIATTR_FRAME_SIZE
	.align		4
.L_24:
        /*0024*/ 	.byte	0x04, 0x11
        /*0026*/ 	.short	(.L_26 - .L_25)
	.align		4
.L_25:
        /*0028*/ 	.word	index@($__internal_0_$__cuda_sm10x_tcgen05_guardrail_trap_col_being_dealloced_not_returned_by_alloc)
        /*002c*/ 	.word	0x00000000


	//----- nvinfo : EIATTR_FRAME_SIZE
	.align		4
.L_26:
        /*0030*/ 	.byte	0x04, 0x11
        /*0032*/ 	.short	(.L_28 - .L_27)
	.align		4
.L_27:
        /*0034*/ 	.word	index@(_ZN7cutlass13device_kernelINS_4gemm6kernel13GemmUniversalIN4cute5tupleIJiiiiEEENS1_10collective13CollectiveMmaINS1_35MainloopSm100TmaUmmaWarpSpecializedILi8ELi2ELi4ENS5_IJNS4_1CILi4EEENSA_ILi1EEESC_EEEEENS5_IJNSA_ILi128EEENSA_ILi256EEESF_EEEaNS5_IJlSC_lEEEaSI_NS4_8TiledMMAINS4_8MMA_AtomIJNS4_21SM100_MMA_S8_2x1SM_SSIaaiLi128ELi256ELNS4_4UMMA5MajorE0ELSN_0ELNSM_8SaturateE0EEEEEENS4_6LayoutINS5_IJSC_SC_SC_EEENS5_IJNSA_ILi0EEEST_ST_EEEEENS5_IJNS4_10UnderscoreESW_SW_EEEEENS4_18SM100_TMA_2SM_LOADENS4_14ComposedLayoutINS4_7SwizzleILi3ELi4ELi3EEENS4_18smem_ptr_flag_bitsILi8EEENSR_INS5_IJNSA_ILi8EEESF_EEENS5_IJSF_SC_EEEEEEEvNS4_8identityENS4_28SM100_TMA_2SM_LOAD_MULTICASTES19_vS1A_EENS_8epilogue10collective18CollectiveEpilogueINS1D_23Sm100TmaWarpSpecializedILi4ELi2ELi32ELb0ELb0EEEJNS5_IJNSA_ILi64EEESG_SF_EEENS5_IJNSR_IS1I_SC_EENSR_INS5_IJNSA_ILi32EEENSA_ILi2EEEEEENS5_IJSC_SF_EEEEEEEEaSI_aSI_NS1D_6fusion15FusionCallbacksIS1H_NS1R_17LinearCombinationIaiaiLNS_15FloatRoundStyleE2EEES1J_S1Q_JEEENS4_5SM1004TMEM4LOAD26SM100_TMEM_LOAD_32dp32b32xENS4_13SM90_TMA_LOADENS10_INS11_ILi1ELi4ELi3EEES14_NSR_INS5_IJS15_S1L_EEENS5_IJS1L_SC_EEEEEEENS4_39AutoVectorizingCopyWithAssumedAlignmentILi128EEENS4_14SM90_TMA_STOREES26_S28_S28_EEEvvEEEEvNT_6ParamsE)
        /*0038*/ 	.word	0x00000000


	//----- nvinfo : EIATTR_MIN_STACK_SIZE
	.align		4
.L_28:
        /*003c*/ 	.byte	0x04, 0x12
        /*003e*/ 	.short	(.L_30 - .L_29)
	.align		4
.L_29:
        /*0040*/ 	.word	index@(_ZN7cutlass13device_kernelINS_4gemm6kernel13GemmUniversalIN4cute5tupleIJiiiiEEENS1_10collective13CollectiveMmaINS1_35MainloopSm100TmaUmmaWarpSpecializedILi8ELi2ELi4ENS5_IJNS4_1CILi4EEENSA_ILi1EEESC_EEEEENS5_IJNSA_ILi128EEENSA_ILi256EEESF_EEEaNS5_IJlSC_lEEEaSI_NS4_8TiledMMAINS4_8MMA_AtomIJNS4_21SM100_MMA_S8_2x1SM_SSIaaiLi128ELi256ELNS4_4UMMA5MajorE0ELSN_0ELNSM_8SaturateE0EEEEEENS4_6LayoutINS5_IJSC_SC_SC_EEENS5_IJNSA_ILi0EEEST_ST_EEEEENS5_IJNS4_10UnderscoreESW_SW_EEEEENS4_18SM100_TMA_2SM_LOADENS4_14ComposedLayoutINS4_7SwizzleILi3ELi4ELi3EEENS4_18smem_ptr_flag_bitsILi8EEENSR_INS5_IJNSA_ILi8EEESF_EEENS5_IJSF_SC_EEEEEEEvNS4_8identityENS4_28SM100_TMA_2SM_LOAD_MULTICASTES19_vS1A_EENS_8epilogue10collective18CollectiveEpilogueINS1D_23Sm100TmaWarpSpecializedILi4ELi2ELi32ELb0ELb0EEEJNS5_IJNSA_ILi64EEESG_SF_EEENS5_IJNSR_IS1I_SC_EENSR_INS5_IJNSA_ILi32EEENSA_ILi2EEEEEENS5_IJSC_SF_EEEEEEEEaSI_aSI_NS1D_6fusion15FusionCallbacksIS1H_NS1R_17LinearCombinationIaiaiLNS_15FloatRoundStyleE2EEES1J_S1Q_JEEENS4_5SM1004TMEM4LOAD26SM100_TMEM_LOAD_32dp32b32xENS4_13SM90_TMA_LOADENS10_INS11_ILi1ELi4ELi3EEES14_NSR_INS5_IJS15_S1L_EEENS5_IJS1L_SC_EEEEEEENS4_39AutoVectorizingCopyWithAssumedAlignmentILi128EEENS4_14SM90_TMA_STOREES26_S28_S28_EEEvvEEEEvNT_6ParamsE)
        /*0044*/ 	.word	0x00000000
.L_30:


//--------------------- .nv.compat                --------------------------
	.section	.nv.compat,"",@"SHT_CUDA_COMPAT_INFO"
	.align	4
        /*0000*/ 	.byte	0x02, 0x09, 0x01, 0x00, 0x02, 0x02, 0x03, 0x00, 0x02, 0x05, 0x06, 0x00, 0x03, 0x07, 0x01, 0x01
        /*0010*/ 	.byte	0x02, 0x03, 0x01, 0x00, 0x02, 0x06, 0x01, 0x00, 0x04, 0x0b, 0x08, 0x00, 0x01, 0x00, 0x00, 0x00
        /*0020*/ 	.byte	0x00, 0x00, 0x00, 0x00


//--------------------- .nv.info._ZN7cutlass13device_kernelINS_4gemm6kernel13GemmUniversalIN4cute5tupleIJiiiiEEENS1_10collective13CollectiveMmaINS1_35MainloopSm100TmaUmmaWarpSpecializedILi8ELi2ELi4ENS5_IJNS4_1CILi4EEENSA_ILi1EEESC_EEEEENS5_IJNSA_ILi128EEENSA_ILi256EEESF_EEEaNS5_IJlSC_lEEEaSI_NS4_8TiledMMAINS4_8MMA_AtomIJNS4_21SM100_MMA_S8_2x1SM_SSIaaiLi128ELi256ELNS4_4UMMA5MajorE0ELSN_0ELNSM_8SaturateE0EEEEEENS4_6LayoutINS5_IJSC_SC_SC_EEENS5_IJNSA_ILi0EEEST_ST_EEEEENS5_IJNS4_10UnderscoreESW_SW_EEEEENS4_18SM100_TMA_2SM_LOADENS4_14ComposedLayoutINS4_7SwizzleILi3ELi4ELi3EEENS4_18smem_ptr_flag_bitsILi8EEENSR_INS5_IJNSA_ILi8EEESF_EEENS5_IJSF_SC_EEEEEEEvNS4_8identityENS4_28SM100_TMA_2SM_LOAD_MULTICASTES19_vS1A_EENS_8epilogue10collective18CollectiveEpilogueINS1D_23Sm100TmaWarpSpecializedILi4ELi2ELi32ELb0ELb0EEEJNS5_IJNSA_ILi64EEESG_SF_EEENS5_IJNSR_IS1I_SC_EENSR_INS5_IJNSA_ILi32EEENSA_ILi2EEEEEENS5_IJSC_SF_EEEEEEEEaSI_aSI_NS1D_6fusion15FusionCallbacksIS1H_NS1R_17LinearCombinationIaiaiLNS_15FloatRoundStyleE2EEES1J_S1Q_JEEENS4_5SM1004TMEM4LOAD26SM100_TMEM_LOAD_32dp32b32xENS4_13SM90_TMA_LOADENS10_INS11_ILi1ELi4ELi3EEES14_NSR_INS5_IJS15_S1L_EEENS5_IJS1L_SC_EEEEEEENS4_39AutoVectorizingCopyWithAssumedAlignmentILi128EEENS4_14SM90_TMA_STOREES26_S28_S28_EEEvvEEEEvNT_6ParamsE --------------------------
	.section	.nv.info._ZN7cutlass13device_kernelINS_4gemm6kernel13GemmUniversalIN4cute5tupleIJiiiiEEENS1_10collective13CollectiveMmaINS1_35MainloopSm100TmaUmmaWarpSpecializedILi8ELi2ELi4ENS5_IJNS4_1CILi4EEENSA_ILi1EEESC_EEEEENS5_IJNSA_ILi128EEENSA_ILi256EEESF_EEEaNS5_IJlSC_lEEEaSI_NS4_8TiledMMAINS4_8MMA_AtomIJNS4_21SM100_MMA_S8_2x1SM_SSIaaiLi128ELi256ELNS4_4UMMA5MajorE0ELSN_0ELNSM_8SaturateE0EEEEEENS4_6LayoutINS5_IJSC_SC_SC_EEENS5_IJNSA_ILi0EEEST_ST_EEEEENS5_IJNS4_10UnderscoreESW_SW_EEEEENS4_18SM100_TMA_2SM_LOADENS4_14ComposedLayoutINS4_7SwizzleILi3ELi4ELi3EEENS4_18smem_ptr_flag_bitsILi8EEENSR_INS5_IJNSA_ILi8EEESF_EEENS5_IJSF_SC_EEEEEEEvNS4_8identityENS4_28SM100_TMA_2SM_LOAD_MULTICASTES19_vS1A_EENS_8epilogue10collective18CollectiveEpilogueINS1D_23Sm100TmaWarpSpecializedILi4ELi2ELi32ELb0ELb0EEEJNS5_IJNSA_ILi64EEESG_SF_EEENS5_IJNSR_IS1I_SC_EENSR_INS5_IJNSA_ILi32EEENSA_ILi2EEEEEENS5_IJSC_SF_EEEEEEEEaSI_aSI_NS1D_6fusion15FusionCallbacksIS1H_NS1R_17LinearCombinationIaiaiLNS_15FloatRoundStyleE2EEES1J_S1Q_JEEENS4_5SM1004TMEM4LOAD26SM100_TMEM_LOAD_32dp32b32xENS4_13SM90_TMA_LOADENS10_INS11_ILi1ELi4ELi3EEES14_NSR_INS5_IJS15_S1L_EEENS5_IJS1L_SC_EEEEEEENS4_39AutoVectorizingCopyWithAssumedAlignmentILi128EEENS4_14SM90_TMA_STOREES26_S28_S28_EEEvvEEEEvNT_6ParamsE,"",@"SHT_CUDA_INFO"
	.sectionflags	@""
	.align	4


	//----- nvinfo : EIATTR_CUDA_API_VERSION
	.align		4
        /*0000*/ 	.byte	0x04, 0x37
        /*0002*/ 	.short	(.L_32 - .L_31)
.L_31:
        /*0004*/ 	.word	0x00000082


	//----- nvinfo : EIATTR_KPARAM_INFO
	.align		4
.L_32:
        /*0008*/ 	.byte	0x04, 0x17
        /*000a*/ 	.short	(.L_34 - .L_33)
.L_33:
        /*000c*/ 	.word	0x00000000
        /*0010*/ 	.short	0x0000
        /*0012*/ 	.short	0x0000
        /*0014*/ 	.byte	0x00, 0xf0, 0x01, 0x20


	//----- nvinfo : EIATTR_AT_ENTRY_FRAGMENTS
	.align		4
.L_34:
        /*0018*/ 	.byte	0x04, 0x4f
        /*001a*/ 	.short	(.L_36 - .L_35)


	//   ....[0]....
.L_35:
        /*001c*/ 	.word	0x00000007


	//----- nvinfo : EIATTR_RESERVED_SMEM_USED
	.align		4
.L_36:
        /*0020*/ 	.byte	0x01, 0x41
	.zero		2


	//----- nvinfo : EIATTR_SPARSE_MMA_MASK
	.align		4
        /*0024*/ 	.byte	0x03, 0x50
        /*0026*/ 	.short	0x0000


	//----- nvinfo : EIATTR_TCGEN05_2CTA_USED
	.align		4
        /*0028*/ 	.byte	0x01, 0x52
	.zero		2


	//----- nvinfo : EIATTR_MAXREG_COUNT
	.align		4
        /*002c*/ 	.byte	0x03, 0x1b
        /*002e*/ 	.short	0x00ff


	//----- nvinfo : EIATTR_NUM_BARRIERS
	.align		4
        /*0030*/ 	.byte	0x02, 0x4c
        /*0032*/ 	.byte	0x07
	.zero		1


	//----- nvinfo : EIATTR_EXTERNS
	.align		4
        /*0034*/ 	.byte	0x04, 0x0f
        /*0036*/ 	.short	(.L_38 - .L_37)


	//   ....[0]....
	.align		4
.L_37:
        /*0038*/ 	.word	index@(__assertfail)


	//----- nvinfo : EIATTR_MERCURY_ISA_VERSION
	.align		4
.L_38:
        /*003c*/ 	.byte	0x03, 0x5f
        /*003e*/ 	.short	0x0101


	//----- nvinfo : EIATTR_INT_WARP_WIDE_INSTR_OFFSETS
	.align		4
        /*0040*/ 	.byte	0x04, 0x31
        /*0042*/ 	.short	(.L_40 - .L_39)


	//   ....[0]....
.L_39:
        /*0044*/ 	.word	0x00000df0


	//   ....[1]....
        /*0048*/ 	.word	0x00000e90


	//   ....[2]....
        /*004c*/ 	.word	0x00004570


	//   ....[3]....
        /*0050*/ 	.word	0x000045a0


	//   ....[4]....
        /*0054*/ 	.word	0x000045c0


	//   ....[5]....
        /*0058*/ 	.word	0x00005180


	//   ....[6]....
        /*005c*/ 	.word	0x00005220


	//   ....[7]....
        /*0060*/ 	.word	0x000052d0


	//   ....[8]....
        /*0064*/ 	.word	0x00005350


	//   ....[9]....
        /*0068*/ 	.word	0x00005400


	//   ....[10]....
        /*006c*/ 	.word	0x000054b0


	//   ....[11]....
        /*0070*/ 	.word	0x00005530


	//   ....[12]....
        /*0074*/ 	.word	0x000055f0


	//   ....[13]....
        /*0078*/ 	.word	0x000056b0


	//   ....[14]....
        /*007c*/ 	.word	0x00005760


	//   ....[15]....
        /*0080*/ 	.word	0x00005850


	//   ....[16]....
        /*0084*/ 	.word	0x00005930


	//----- nvinfo : EIATTR_COOP_GROUP_MASK_REGIDS
	.align		4
.L_40:
        /*0088*/ 	.byte	0x04, 0x29
        /*008a*/ 	.short	(.L_42 - .L_41)


	//   ....[0]....
.L_41:
        /*008c*/ 	.word	0xffffffff


	//   ....[1]....
        /*0090*/ 	.word	0xffffffff


	//   ....[2]....
        /*0094*/ 	.word	0xffffffff


	//   ....[3]....
        /*0098*/ 	.word	0xffffffff


	//   ....[4]....
        /*009c*/ 	.word	0xffffffff


	//   ....[5]....
        /*00a0*/ 	.word	0xffffffff


	//   ....[6]....
        /*00a4*/ 	.word	0xffffffff


	//   ....[7]....
        /*00a8*/ 	.word	0xffffffff


	//   ....[8]....
        /*00ac*/ 	.word	0xffffffff


	//   ....[9]....
        /*00b0*/ 	.word	0xffffffff


	//   ....[10]....
        /*00b4*/ 	.word	0xffffffff


	//   ....[11]....
        /*00b8*/ 	.word	0xffffffff


	//   ....[12]....
        /*00bc*/ 	.word	0xffffffff


	//   ....[13]....
        /*00c0*/ 	.word	0xffffffff


	//----- nvinfo : EIATTR_COOP_GROUP_INSTR_OFFSETS
	.align		4
.L_42:
        /*00c4*/ 	.byte	0x04, 0x28
        /*00c6*/ 	.short	(.L_44 - .L_43)


	//   ....[0]....
.L_43:
        /*00c8*/ 	.word	0x000000b0


	//   ....[1]....
        /*00cc*/ 	.word	0x00000520


	//   ....[2]....
        /*00d0*/ 	.word	0x00000760


	//   ....[3]....
        /*00d4*/ 	.word	0x000008f0


	//   ....[4]....
        /*00d8*/ 	.word	0x000009e0


	//   ....[5]....
        /*00dc*/ 	.word	0x00000b40


	//   ....[6]....
        /*00e0*/ 	.word	0x00000cd0


	//   ....[7]....
        /*00e4*/ 	.word	0x00000f10


	//   ....[8]....
        /*00e8*/ 	.word	0x00002260


	//   ....[9]....
        /*00ec*/ 	.word	0x00003350


	//   ....[10]....
        /*00f0*/ 	.word	0x00003820


	//   ....[11]....
        /*00f4*/ 	.word	0x00003850


	//   ....[12]....
        /*00f8*/ 	.word	0x00004470


	//   ....[13]....
        /*00fc*/ 	.word	0x00004680


	//----- nvinfo : EIATTR_VRC_CTA_INIT_COUNT
	.align		4
.L_44:
        /*0100*/ 	.byte	0x02, 0x4a
        /*0102*/ 	.byte	0x80
	.zero		1


	//----- nvinfo : EIATTR_SYSCALL_OFFSETS
	.align		4
        /*0104*/ 	.byte	0x04, 0x46
        /*0106*/ 	.short	(.L_46 - .L_45)


	//   ....[0]....
.L_45:
        /*0108*/ 	.word	0x00006470


	//   ....[1]....
        /*010c*/ 	.word	0x000065b0


	//   ....[2]....
        /*0110*/ 	.word	0x00006dc0


	//   ....[3]....
        /*0114*/ 	.word	0x00007bc0


	//   ....[4]....
        /*0118*/ 	.word	0x00008960


	//   ....[5]....
        /*011c*/ 	.word	0x00009710


	//----- nvinfo : EIATTR_MBARRIER_INSTR_OFFSETS
	.align		4
.L_46:
        /*0120*/ 	.byte	0x04, 0x39
        /*0122*/ 	.short	(.L_48 - .L_47)


	//   ....[0]....
.L_47:
        /*0124*/ 	.word	0x00000650
        /*0128*/ 	.word	0x000000ff
        /*012c*/ 	.word	0x00000000
        /*0130*/ 	.short	0x0100
        /*0132*/ 	.byte	0x04
	.zero		1


	//   ....[1]....
        /*0134*/ 	.word	0x00000660
        /*0138*/ 	.word	0x000000ff
        /*013c*/ 	.word	0x00000040
        /*0140*/ 	.short	0x0100
        /*0142*/ 	.byte	0x04
	.zero		1


	//   ....[2]....
        /*0144*/ 	.word	0x00000670
        /*0148*/ 	.word	0x000000ff
        /*014c*/ 	.word	0x00000008
        /*0150*/ 	.short	0x0100
        /*0152*/ 	.byte	0x04
	.zero		1


	//   ....[3]....
        /*0154*/ 	.word	0x00000680
        /*0158*/ 	.word	0x000000ff
        /*015c*/ 	.word	0x00000048
        /*0160*/ 	.short	0x0100
        /*0162*/ 	.byte	0x04
	.zero		1


	//   ....[4]....
        /*0164*/ 	.word	0x00000690
        /*0168*/ 	.word	0x000000ff
        /*016c*/ 	.word	0x00000010
        /*0170*/ 	.short	0x0100
        /*0172*/ 	.byte	0x04
	.zero		1


	//   ....[5]....
        /*0174*/ 	.word	0x000006a0
        /*0178*/ 	.word	0x000000ff
        /*017c*/ 	.word	0x00000050
        /*0180*/ 	.short	0x0100
        /*0182*/ 	.byte	0x04
	.zero		1


	//   ....[6]....
        /*0184*/ 	.word	0x000006b0
        /*0188*/ 	.word	0x000000ff
        /*018c*/ 	.word	0x00000018
        /*0190*/ 	.short	0x0100
        /*0192*/ 	.byte	0x04
	.zero		1


	//   ....[7]....
        /*0194*/ 	.word	0x000006c0
        /*0198*/ 	.word	0x000000ff
        /*019c*/ 	.word	0x00000058
        /*01a0*/ 	.short	0x0100
        /*01a2*/ 	.byte	0x04
	.zero		1


	//   ....[8]....
        /*01a4*/ 	.word	0x000006d0
        /*01a8*/ 	.word	0x000000ff
        /*01ac*/ 	.word	0x00000020
        /*01b0*/ 	.short	0x0100
        /*01b2*/ 	.byte	0x04
	.zero		1


	//   ....[9]....
        /*01b4*/ 	.word	0x000006e0
        /*01b8*/ 	.word	0x000000ff
        /*01bc*/ 	.word	0x00000060
        /*01c0*/ 	.short	0x0100
        /*01c2*/ 	.byte	0x04
	.zero		1


	//   ....[10]....
        /*01c4*/ 	.word	0x000006f0
        /*01c8*/ 	.word	0x000000ff
        /*01cc*/ 	.word	0x00000028
        /*01d0*/ 	.short	0x0100
        /*01d2*/ 	.byte	0x04
	.zero		1


	//   ....[11]....
        /*01d4*/ 	.word	0x00000700
        /*01d8*/ 	.word	0x000000ff
        /*01dc*/ 	.word	0x00000068
        /*01e0*/ 	.short	0x0100
        /*01e2*/ 	.byte	0x04
	.zero		1


	//   ....[12]....
        /*01e4*/ 	.word	0x00000710
        /*01e8*/ 	.word	0x000000ff
        /*01ec*/ 	.word	0x00000030
        /*01f0*/ 	.short	0x0100
        /*01f2*/ 	.byte	0x04
	.zero		1


	//   ....[13]....
        /*01f4*/ 	.word	0x00000720
        /*01f8*/ 	.word	0x000000ff
        /*01fc*/ 	.word	0x00000070
        /*0200*/ 	.short	0x0100
        /*0202*/ 	.byte	0x04
	.zero		1


	//   ....[14]....
        /*0204*/ 	.word	0x00000730
        /*0208*/ 	.word	0x000000ff
        /*020c*/ 	.word	0x00000038
        /*0210*/ 	.short	0x0100
        /*0212*/ 	.byte	0x04
	.zero		1


	//   ....[15]....
        /*0214*/ 	.word	0x00000740
        /*0218*/ 	.word	0x000000ff
        /*021c*/ 	.word	0x00000078
        /*0220*/ 	.short	0x0100
        /*0222*/ 	.byte	0x04
	.zero		1


	//   ....[16]....
        /*0224*/ 	.word	0x00000860
        /*0228*/ 	.word	0x000000ff
        /*022c*/ 	.word	0x00000080
        /*0230*/ 	.short	0x0100
        /*0232*/ 	.byte	0x04
	.zero		1


	//   ....[17]....
        /*0234*/ 	.word	0x00000870
        /*0238*/ 	.word	0x000000ff
        /*023c*/ 	.word	0x000000a0
        /*0240*/ 	.short	0x0100
        /*0242*/ 	.byte	0x04
	.zero		1


	//   ....[18]....
        /*0244*/ 	.word	0x00000880
        /*0248*/ 	.word	0x000000ff
        /*024c*/ 	.word	0x00000088
        /*0250*/ 	.short	0x0100
        /*0252*/ 	.byte	0x04
	.zero		1


	//   ....[19]....
        /*0254*/ 	.word	0x00000890
        /*0258*/ 	.word	0x000000ff
        /*025c*/ 	.word	0x000000a8
        /*0260*/ 	.short	0x0100
        /*0262*/ 	.byte	0x04
	.zero		1


	//   ....[20]....
        /*0264*/ 	.word	0x000008a0
        /*0268*/ 	.word	0x000000ff
        /*026c*/ 	.word	0x00000090
        /*0270*/ 	.short	0x0100
        /*0272*/ 	.byte	0x04
	.zero		1


	//   ....[21]....
        /*0274*/ 	.word	0x000008b0
        /*0278*/ 	.word	0x000000ff
        /*027c*/ 	.word	0x000000b0
        /*0280*/ 	.short	0x0100
        /*0282*/ 	.byte	0x04
	.zero		1


	//   ....[22]....
        /*0284*/ 	.word	0x000008c0
        /*0288*/ 	.word	0x000000ff
        /*028c*/ 	.word	0x00000098
        /*0290*/ 	.short	0x0100
        /*0292*/ 	.byte	0x04
	.zero		1


	//   ....[23]....
        /*0294*/ 	.word	0x000008d0
        /*0298*/ 	.word	0x000000ff
        /*029c*/ 	.word	0x000000b8
        /*02a0*/ 	.short	0x0100
        /*02a2*/ 	.byte	0x04
	.zero		1


	//   ....[24]....
        /*02a4*/ 	.word	0x000009b0
        /*02a8*/ 	.word	0x000000ff
        /*02ac*/ 	.word	0x000000c0
        /*02b0*/ 	.short	0x0100
        /*02b2*/ 	.byte	0x06
	.zero		1


	//   ....[25]....
        /*02b4*/ 	.word	0x000009c0
        /*02b8*/ 	.word	0x000000ff
        /*02bc*/ 	.word	0x000000c8
        /*02c0*/ 	.short	0x0100
        /*02c2*/ 	.byte	0x06
	.zero		1


	//   ....[26]....
        /*02c4*/ 	.word	0x00000af0
        /*02c8*/ 	.word	0x000000ff
        /*02cc*/ 	.word	0x000000d0
        /*02d0*/ 	.short	0x0100
        /*02d2*/ 	.byte	0x06
	.zero		1


	//   ....[27]....
        /*02d4*/ 	.word	0x00000b00
        /*02d8*/ 	.word	0x000000ff
        /*02dc*/ 	.word	0x000000e0
        /*02e0*/ 	.short	0x0100
        /*02e2*/ 	.byte	0x06
	.zero		1


	//   ....[28]....
        /*02e4*/ 	.word	0x00000b10
        /*02e8*/ 	.word	0x000000ff
        /*02ec*/ 	.word	0x000000d8
        /*02f0*/ 	.short	0x0100
        /*02f2*/ 	.byte	0x06
	.zero		1


	//   ....[29]....
        /*02f4*/ 	.word	0x00000b20
        /*02f8*/ 	.word	0x000000ff
        /*02fc*/ 	.word	0x000000e8
        /*0300*/ 	.short	0x0100
        /*0302*/ 	.byte	0x06
	.zero		1


	//   ....[30]....
        /*0304*/ 	.word	0x00000c40
        /*0308*/ 	.word	0x000000ff
        /*030c*/ 	.word	0x000000f0
        /*0310*/ 	.short	0x0100
        /*0312*/ 	.byte	0x04
	.zero		1


	//   ....[31]....
        /*0314*/ 	.word	0x00000c50
        /*0318*/ 	.word	0x000000ff
        /*031c*/ 	.word	0x00000110
        /*0320*/ 	.short	0x0100
        /*0322*/ 	.byte	0x04
	.zero		1


	//   ....[32]....
        /*0324*/ 	.word	0x00000c60
        /*0328*/ 	.word	0x000000ff
        /*032c*/ 	.word	0x000000f8
        /*0330*/ 	.short	0x0100
        /*0332*/ 	.byte	0x04
	.zero		1


	//   ....[33]....
        /*0334*/ 	.word	0x00000c70
        /*0338*/ 	.word	0x000000ff
        /*033c*/ 	.word	0x00000118
        /*0340*/ 	.short	0x0100
        /*0342*/ 	.byte	0x04
	.zero		1


	//   ....[34]....
        /*0344*/ 	.word	0x00000c80
        /*0348*/ 	.word	0x000000ff
        /*034c*/ 	.word	0x00000100
        /*0350*/ 	.short	0x0100
        /*0352*/ 	.byte	0x04
	.zero		1


	//   ....[35]....
        /*0354*/ 	.word	0x00000c90
        /*0358*/ 	.word	0x000000ff
        /*035c*/ 	.word	0x00000120
        /*0360*/ 	.short	0x0100
        /*0362*/ 	.byte	0x04
	.zero		1


	//   ....[36]....
        /*0364*/ 	.word	0x00000ca0
        /*0368*/ 	.word	0x000000ff
        /*036c*/ 	.word	0x00000108
        /*0370*/ 	.short	0x0100
        /*0372*/ 	.byte	0x04
	.zero		1


	//   ....[37]....
        /*0374*/ 	.word	0x00000cb0
        /*0378*/ 	.word	0x000000ff
        /*037c*/ 	.word	0x00000128
        /*0380*/ 	.short	0x0100
        /*0382*/ 	.byte	0x04
	.zero		1


	//   ....[38]....
        /*0384*/ 	.word	0x00000da0
        /*0388*/ 	.word	0x000000ff
        /*038c*/ 	.word	0x00000130
        /*0390*/ 	.short	0x0100
        /*0392*/ 	.byte	0x04
	.zero		1


	//   ....[39]....
        /*0394*/ 	.word	0x00000db0
        /*0398*/ 	.word	0x000000ff
        /*039c*/ 	.word	0x00000140
        /*03a0*/ 	.short	0x0100
        /*03a2*/ 	.byte	0x04
	.zero		1


	//   ....[40]....
        /*03a4*/ 	.word	0x00000dc0
        /*03a8*/ 	.word	0x000000ff
        /*03ac*/ 	.word	0x00000138
        /*03b0*/ 	.short	0x0100
        /*03b2*/ 	.byte	0x04
	.zero		1


	//   ....[41]....
        /*03b4*/ 	.word	0x00000dd0
        /*03b8*/ 	.word	0x000000ff
        /*03bc*/ 	.word	0x00000148
        /*03c0*/ 	.short	0x0100
        /*03c2*/ 	.byte	0x04
	.zero		1


	//   ....[42]....
        /*03c4*/ 	.word	0x00000ed0
        /*03c8*/ 	.word	0x000000ff
        /*03cc*/ 	.word	0x00000150
        /*03d0*/ 	.short	0x0100
        /*03d2*/ 	.byte	0x06
	.zero		1


	//   ....[43]....
        /*03d4*/ 	.word	0x00001a80
        /*03d8*/ 	.word	0x00000000
        /*03dc*/ 	.word	0x00000140
        /*03e0*/ 	.short	0x010a
        /*03e2*/ 	.byte	0xff
	.zero		1


	//   ....[44]....
        /*03e4*/ 	.word	0x00001ab0
        /*03e8*/ 	.word	0x00000000
        /*03ec*/ 	.word	0x00000130
        /*03f0*/ 	.short	0x0101
        /*03f2*/ 	.byte	0xff
	.zero		1


	//   ....[45]....
        /*03f4*/ 	.word	0x00001b70
        /*03f8*/ 	.word	0x000000ff
        /*03fc*/ 	.word	0x00000040
        /*0400*/ 	.short	0x010a
        /*0402*/ 	.byte	0x04
	.zero		1


	//   ....[46]....
        /*0404*/ 	.word	0x00001c40
        /*0408*/ 	.word	0x000000ff
        /*040c*/ 	.word	0x00000040
        /*0410*/ 	.short	0x010a
        /*0412*/ 	.byte	0x21
	.zero		1


	//   ....[47]....
        /*0414*/ 	.word	0x00001e00
        /*0418*/ 	.word	0x000000ff
        /*041c*/ 	.word	0x00000040
        /*0420*/ 	.short	0x010a
        /*0422*/ 	.byte	0x07
	.zero		1


	//   ....[48]....
        /*0424*/ 	.word	0x00001f00
        /*0428*/ 	.word	0x000000ff
        /*042c*/ 	.word	0x000000c8
        /*0430*/ 	.short	0x0101
        /*0432*/ 	.byte	0x06
	.zero		1


	//   ....[49]....
        /*0434*/ 	.word	0x00001f20
        /*0438*/ 	.word	0x000000ff
        /*043c*/ 	.word	0x00000040
        /*0440*/ 	.short	0x010a
        /*0442*/ 	.byte	0x04
	.zero		1


	//   ....[50]....
        /*0444*/ 	.word	0x00001fa0
        /*0448*/ 	.word	0x000000ff
        /*044c*/ 	.word	0x00000040
        /*0450*/ 	.short	0x010a
        /*0452*/ 	.byte	0x11
	.zero		1


	//   ....[51]....
        /*0454*/ 	.word	0x00002130
        /*0458*/ 	.word	0x000000ff
        /*045c*/ 	.word	0x00000040
        /*0460*/ 	.short	0x010a
        /*0462*/ 	.byte	0x08
	.zero		1


	//   ....[52]....
        /*0464*/ 	.word	0x00002290
        /*0468*/ 	.word	0x00000003
        /*046c*/ 	.word	0x000000d0
        /*0470*/ 	.short	0x010a
        /*0472*/ 	.byte	0xff
	.zero		1


	//   ....[53]....
        /*0474*/ 	.word	0x000023e0
        /*0478*/ 	.word	0x00000000
        /*047c*/ 	.word	0x00000000
        /*0480*/ 	.short	0x0101
        /*0482*/ 	.byte	0xff
	.zero		1


	//   ....[54]....
        /*0484*/ 	.word	0x00002990
        /*0488*/ 	.word	0x000000ff
        /*048c*/ 	.word	0x00000000
        /*0490*/ 	.short	0x010a
        /*0492*/ 	.byte	0x04
	.zero		1


	//   ....[55]....
        /*0494*/ 	.word	0x00002a20
        /*0498*/ 	.word	0x000000ff
        /*049c*/ 	.word	0x00000000
        /*04a0*/ 	.short	0x010a
        /*04a2*/ 	.byte	0x05
	.zero		1


	//   ....[56]....
        /*04a4*/ 	.word	0x00002ab0
        /*04a8*/ 	.word	0x000000ff
        /*04ac*/ 	.word	0x00000000
        /*04b0*/ 	.short	0x010a
        /*04b2*/ 	.byte	0x05
	.zero		1


	//   ....[57]....
        /*04b4*/ 	.word	0x00002b40
        /*04b8*/ 	.word	0x000000ff
        /*04bc*/ 	.word	0x00000000
        /*04c0*/ 	.short	0x010a
        /*04c2*/ 	.byte	0x05
	.zero		1


	//   ....[58]....
        /*04c4*/ 	.word	0x00002bd0
        /*04c8*/ 	.word	0x000000ff
        /*04cc*/ 	.word	0x00000000
        /*04d0*/ 	.short	0x010a
        /*04d2*/ 	.byte	0x05
	.zero		1


	//   ....[59]....
        /*04d4*/ 	.word	0x00002c60
        /*04d8*/ 	.word	0x000000ff
        /*04dc*/ 	.word	0x00000000
        /*04e0*/ 	.short	0x010a
        /*04e2*/ 	.byte	0x05
	.zero		1


	//   ....[60]....
        /*04e4*/ 	.word	0x00002cf0
        /*04e8*/ 	.word	0x000000ff
        /*04ec*/ 	.word	0x00000000
        /*04f0*/ 	.short	0x010a
        /*04f2*/ 	.byte	0x05
	.zero		1


	//   ....[61]....
        /*04f4*/ 	.word	0x00002d90
        /*04f8*/ 	.word	0x00000000
        /*04fc*/ 	.word	0x00000000
        /*0500*/ 	.short	0x010a
        /*0502*/ 	.byte	0xff
	.zero		1


	//   ....[62]....
        /*0504*/ 	.word	0x00002eb0
        /*0508*/ 	.word	0x00000002
        /*050c*/ 	.word	0x00000130
        /*0510*/ 	.short	0x010a
        /*0512*/ 	.byte	0xff
	.zero		1


	//   ....[63]....
        /*0514*/ 	.word	0x00002f20
        /*0518*/ 	.word	0x00000002
        /*051c*/ 	.word	0x00000000
        /*0520*/ 	.short	0x0101
        /*0522*/ 	.byte	0xff
	.zero		1


	//   ....[64]....
        /*0524*/ 	.word	0x00002f40
        /*0528*/ 	.word	0x000000ff
        /*052c*/ 	.word	0x000000e0
        /*0530*/ 	.short	0x010a
        /*0532*/ 	.byte	0x04
	.zero		1


	//   ....[65]....
        /*0534*/ 	.word	0x00003060
        /*0538*/ 	.word	0x00000002
        /*053c*/ 	.word	0x000000d0
        /*0540*/ 	.short	0x010a
        /*0542*/ 	.byte	0xff
	.zero		1


	//   ....[66]....
        /*0544*/ 	.word	0x00003160
        /*0548*/ 	.word	0x00000002
        /*054c*/ 	.word	0x00000000
        /*0550*/ 	.short	0x0101
        /*0552*/ 	.byte	0xff
	.zero		1


	//   ....[67]....
        /*0554*/ 	.word	0x000031f0
        /*0558*/ 	.word	0x000000ff
        /*055c*/ 	.word	0x000000e0
        /*0560*/ 	.short	0x0106
        /*0562*/ 	.byte	0x04
	.zero		1


	//   ....[68]....
        /*0564*/ 	.word	0x00003210
        /*0568*/ 	.word	0x000000ff
        /*056c*/ 	.word	0x000000e0
        /*0570*/ 	.short	0x010a
        /*0572*/ 	.byte	0x04
	.zero		1


	//   ....[69]....
        /*0574*/ 	.word	0x000032a0
        /*0578*/ 	.word	0x000000ff
        /*057c*/ 	.word	0x000000e0
        /*0580*/ 	.short	0x0106
        /*0582*/ 	.byte	0x07
	.zero		1


	//   ....[70]....
        /*0584*/ 	.word	0x000032e0
        /*0588*/ 	.word	0x00000000
        /*058c*/ 	.word	0x000000e0
        /*0590*/ 	.short	0x010a
        /*0592*/ 	.byte	0xff
	.zero		1


	//   ....[71]....
        /*0594*/ 	.word	0x00003520
        /*0598*/ 	.word	0x000000ff
        /*059c*/ 	.word	0x00000008
        /*05a0*/ 	.short	0x010a
        /*05a2*/ 	.byte	0x05
	.zero		1


	//   ....[72]....
        /*05a4*/ 	.word	0x00003540
        /*05a8*/ 	.word	0x000000ff
        /*05ac*/ 	.word	0x00000008
        /*05b0*/ 	.short	0x010a
        /*05b2*/ 	.byte	0x05
	.zero		1


	//   ....[73]....
        /*05b4*/ 	.word	0x000036d0
        /*05b8*/ 	.word	0x000000ff
        /*05bc*/ 	.word	0x00000008
        /*05c0*/ 	.short	0x010a
        /*05c2*/ 	.byte	0x05
	.zero		1


	//   ....[74]....
        /*05c4*/ 	.word	0x000036f0
        /*05c8*/ 	.word	0x000000ff
        /*05cc*/ 	.word	0x00000008
        /*05d0*/ 	.short	0x010a
        /*05d2*/ 	.byte	0x05
	.zero		1


	//   ....[75]....
        /*05d4*/ 	.word	0x000037b0
        /*05d8*/ 	.word	0x000000ff
        /*05dc*/ 	.word	0x00000000
        /*05e0*/ 	.short	0x0101
        /*05e2*/ 	.byte	0x04
	.zero		1


	//   ....[76]....
        /*05e4*/ 	.word	0x00003af0
        /*05e8*/ 	.word	0x00000000
        /*05ec*/ 	.word	0x000000d0
        /*05f0*/ 	.short	0x010a
        /*05f2*/ 	.byte	0xff
	.zero		1


	//   ....[77]....
        /*05f4*/ 	.word	0x00003bb0
        /*05f8*/ 	.word	0x00000000
        /*05fc*/ 	.word	0x00000000
        /*0600*/ 	.short	0x0101
        /*0602*/ 	.byte	0xff
	.zero		1


	//   ....[78]....
        /*0604*/ 	.word	0x00003c70
        /*0608*/ 	.word	0x000000ff
        /*060c*/ 	.word	0x00000000
        /*0610*/ 	.short	0x010a
        /*0612*/ 	.byte	0x04
	.zero		1


	//   ....[79]....
        /*0614*/ 	.word	0x00003c80
        /*0618*/ 	.word	0x000000ff
        /*061c*/ 	.word	0x00000110
        /*0620*/ 	.short	0x010a
        /*0622*/ 	.byte	0x1f
	.zero		1


	//   ....[80]....
        /*0624*/ 	.word	0x00003d30
        /*0628*/ 	.word	0x000000ff
        /*062c*/ 	.word	0x00000000
        /*0630*/ 	.short	0x010a
        /*0632*/ 	.byte	0x05
	.zero		1


	//   ....[81]....
        /*0634*/ 	.word	0x00003e60
        /*0638*/ 	.word	0x000000ff
        /*063c*/ 	.word	0x00000000
        /*0640*/ 	.short	0x010a
        /*0642*/ 	.byte	0x04
	.zero		1


	//   ....[82]....
        /*0644*/ 	.word	0x00004160
        /*0648*/ 	.word	0x000000ff
        /*064c*/ 	.word	0x00000000
        /*0650*/ 	.short	0x010a
        /*0652*/ 	.byte	0x04
	.zero		1


	//   ....[83]....
        /*0654*/ 	.word	0x000041f0
        /*0658*/ 	.word	0x000000ff
        /*065c*/ 	.word	0x00000000
        /*0660*/ 	.short	0x010a
        /*0662*/ 	.byte	0x05
	.zero		1


	//   ....[84]....
        /*0664*/ 	.word	0x00004280
        /*0668*/ 	.word	0x000000ff
        /*066c*/ 	.word	0x00000000
        /*0670*/ 	.short	0x010a
        /*0672*/ 	.byte	0x05
	.zero		1


	//   ....[85]....
        /*0674*/ 	.word	0x00004320
        /*0678*/ 	.word	0x00000000
        /*067c*/ 	.word	0x00000000
        /*0680*/ 	.short	0x010a
        /*0682*/ 	.byte	0xff
	.zero		1


	//   ....[86]....
        /*0684*/ 	.word	0x00004360
        /*0688*/ 	.word	0x00000000
        /*068c*/ 	.word	0x00000000
        /*0690*/ 	.short	0x010a
        /*0692*/ 	.byte	0xff
	.zero		1


	//   ....[87]....
        /*0694*/ 	.word	0x000043d0
        /*0698*/ 	.word	0x000000ff
        /*069c*/ 	.word	0x00000000
        /*06a0*/ 	.short	0x0101
        /*06a2*/ 	.byte	0x04
	.zero		1


	//   ....[88]....
        /*06a4*/ 	.word	0x00004410
        /*06a8*/ 	.word	0x000000ff
        /*06ac*/ 	.word	0x00000150
        /*06b0*/ 	.short	0x010a
        /*06b2*/ 	.byte	0x1a
	.zero		1


	//   ....[89]....
        /*06b4*/ 	.word	0x00004460
        /*06b8*/ 	.word	0x000000ff
        /*06bc*/ 	.word	0x00000000
        /*06c0*/ 	.short	0x0101
        /*06c2*/ 	.byte	0x04
	.zero		1


	//   ....[90]....
        /*06c4*/ 	.word	0x00004940
        /*06c8*/ 	.word	0x00000008
        /*06cc*/ 	.word	0x000000d0
        /*06d0*/ 	.short	0x010a
        /*06d2*/ 	.byte	0xff
	.zero		1


	//   ....[91]....
        /*06d4*/ 	.word	0x00004ab0
        /*06d8*/ 	.word	0x00000000
        /*06dc*/ 	.word	0x00000000
        /*06e0*/ 	.short	0x0101
        /*06e2*/ 	.byte	0xff
	.zero		1


	//   ....[92]....
        /*06e4*/ 	.word	0x00004f90
        /*06e8*/ 	.word	0x000000ff
        /*06ec*/ 	.word	0x000000c8
        /*06f0*/ 	.short	0x010a
        /*06f2*/ 	.byte	0x15
	.zero		1


	//   ....[93]....
        /*06f4*/ 	.word	0x00005120
        /*06f8*/ 	.word	0x000000ff
        /*06fc*/ 	.word	0x000000a0
        /*0700*/ 	.short	0x010a
        /*0702*/ 	.byte	0x15
	.zero		1


	//   ....[94]....
        /*0704*/ 	.word	0x000052f0
        /*0708*/ 	.word	0x000000ff
        /*070c*/ 	.word	0x00000080
        /*0710*/ 	.short	0x010b
        /*0712*/ 	.byte	0x15
	.zero		1


	//   ....[95]....
        /*0714*/ 	.word	0x00005310
        /*0718*/ 	.word	0x000000ff
        /*071c*/ 	.word	0x00000000
        /*0720*/ 	.short	0x0101
        /*0722*/ 	.byte	0x04
	.zero		1


	//   ....[96]....
        /*0724*/ 	.word	0x00005320
        /*0728*/ 	.word	0x000000ff
        /*072c*/ 	.word	0x000000a8
        /*0730*/ 	.short	0x010a
        /*0732*/ 	.byte	0x15
	.zero		1


	//   ....[97]....
        /*0734*/ 	.word	0x000054d0
        /*0738*/ 	.word	0x000000ff
        /*073c*/ 	.word	0x00000088
        /*0740*/ 	.short	0x010b
        /*0742*/ 	.byte	0x15
	.zero		1


	//   ....[98]....
        /*0744*/ 	.word	0x000054f0
        /*0748*/ 	.word	0x000000ff
        /*074c*/ 	.word	0x00000000
        /*0750*/ 	.short	0x0101
        /*0752*/ 	.byte	0x04
	.zero		1


	//   ....[99]....
        /*0754*/ 	.word	0x00005500
        /*0758*/ 	.word	0x000000ff
        /*075c*/ 	.word	0x000000b0
        /*0760*/ 	.short	0x010a
        /*0762*/ 	.byte	0x15
	.zero		1


	//   ....[100]....
        /*0764*/ 	.word	0x000056d0
        /*0768*/ 	.word	0x000000ff
        /*076c*/ 	.word	0x00000090
        /*0770*/ 	.short	0x010b
        /*0772*/ 	.byte	0x15
	.zero		1


	//   ....[101]....
        /*0774*/ 	.word	0x000056f0
        /*0778*/ 	.word	0x000000ff
        /*077c*/ 	.word	0x00000000
        /*0780*/ 	.short	0x0101
        /*0782*/ 	.byte	0x04
	.zero		1


	//   ....[102]....
        /*0784*/ 	.word	0x00005700
        /*0788*/ 	.word	0x000000ff
        /*078c*/ 	.word	0x000000b8
        /*0790*/ 	.short	0x010a
        /*0792*/ 	.byte	0x15
	.zero		1


	//   ....[103]....
        /*0794*/ 	.word	0x00005950
        /*0798*/ 	.word	0x000000ff
        /*079c*/ 	.word	0x00000098
        /*07a0*/ 	.short	0x010b
        /*07a2*/ 	.byte	0x15
	.zero		1


	//   ....[104]....
        /*07a4*/ 	.word	0x00005960
        /*07a8*/ 	.word	0x000000ff
        /*07ac*/ 	.word	0x00000000
        /*07b0*/ 	.short	0x0101
        /*07b2*/ 	.byte	0x34
	.zero		1


	//   ....[105]....
        /*07b4*/ 	.word	0x00005990
        /*07b8*/ 	.word	0x000000ff
        /*07bc*/ 	.word	0x000000a0
        /*07c0*/ 	.short	0x010a
        /*07c2*/ 	.byte	0x15
	.zero		1


	//   ....[106]....
        /*07c4*/ 	.word	0x000059b0
        /*07c8*/ 	.word	0x000000ff
        /*07cc*/ 	.word	0x000000a8
        /*07d0*/ 	.short	0x010a
        /*07d2*/ 	.byte	0x15
	.zero		1


	//   ....[107]....
        /*07d4*/ 	.word	0x000059d0
        /*07d8*/ 	.word	0x000000ff
        /*07dc*/ 	.word	0x000000b0
        /*07e0*/ 	.short	0x010a
        /*07e2*/ 	.byte	0x15
	.zero		1


	//   ....[108]....
        /*07e4*/ 	.word	0x00005a10
        /*07e8*/ 	.word	0x00000000
        /*07ec*/ 	.word	0x000000b8
        /*07f0*/ 	.short	0x010a
        /*07f2*/ 	.byte	0xff
	.zero		1


	//   ....[109]....
        /*07f4*/ 	.word	0x00005d10
        /*07f8*/ 	.word	0x00000003
        /*07fc*/ 	.word	0x000000d0
        /*0800*/ 	.short	0x010a
        /*0802*/ 	.byte	0xff
	.zero		1


	//   ....[110]....
        /*0804*/ 	.word	0x00005e90
        /*0808*/ 	.word	0x00000000
        /*080c*/ 	.word	0x00000000
        /*0810*/ 	.short	0x0101
        /*0812*/ 	.byte	0xff
	.zero		1


	//   ....[111]....
        /*0814*/ 	.word	0x00006980
        /*0818*/ 	.word	0x00000003
        /*081c*/ 	.word	0x00000080
        /*0820*/ 	.short	0x010a
        /*0822*/ 	.byte	0xff
	.zero		1


	//   ....[112]....
        /*0824*/ 	.word	0x00006990
        /*0828*/ 	.word	0x00000050
        /*082c*/ 	.word	0x000000f0
        /*0830*/ 	.short	0x010a
        /*0832*/ 	.byte	0xff
	.zero		1


	//   ....[113]....
        /*0834*/ 	.word	0x00006b00
        /*0838*/ 	.word	0x00000003
        /*083c*/ 	.word	0x00000080
        /*0840*/ 	.short	0x010a
        /*0842*/ 	.byte	0xff
	.zero		1


	//   ....[114]....
        /*0844*/ 	.word	0x00006c20
        /*0848*/ 	.word	0x00000000
        /*084c*/ 	.word	0x00000000
        /*0850*/ 	.short	0x0101
        /*0852*/ 	.byte	0xff
	.zero		1


	//   ....[115]....
        /*0854*/ 	.word	0x00006ca0
        /*0858*/ 	.word	0x00000050
        /*085c*/ 	.word	0x000000f0
        /*0860*/ 	.short	0x010a
        /*0862*/ 	.byte	0xff
	.zero		1


	//   ....[116]....
        /*0864*/ 	.word	0x00007870
        /*0868*/ 	.word	0x00000000
        /*086c*/ 	.word	0x00000080
        /*0870*/ 	.short	0x010a
        /*0872*/ 	.byte	0xff
	.zero		1


	//   ....[117]....
        /*0874*/ 	.word	0x00007920
        /*0878*/ 	.word	0x00000000
        /*087c*/ 	.word	0x00000080
        /*0880*/ 	.short	0x010a
        /*0882*/ 	.byte	0xff
	.zero		1


	//   ....[118]....
        /*0884*/ 	.word	0x00007a40
        /*0888*/ 	.word	0x00000000
        /*088c*/ 	.word	0x00000000
        /*0890*/ 	.short	0x0101
        /*0892*/ 	.byte	0xff
	.zero		1


	//   ....[119]....
        /*0894*/ 	.word	0x00008600
        /*0898*/ 	.word	0x00000000
        /*089c*/ 	.word	0x00000080
        /*08a0*/ 	.short	0x010a
        /*08a2*/ 	.byte	0xff
	.zero		1


	//   ....[120]....
        /*08a4*/ 	.word	0x000086b0
        /*08a8*/ 	.word	0x00000000
        /*08ac*/ 	.word	0x00000080
        /*08b0*/ 	.short	0x010a
        /*08b2*/ 	.byte	0xff
	.zero		1


	//   ....[121]....
        /*08b4*/ 	.word	0x000087e0
        /*08b8*/ 	.word	0x00000000
        /*08bc*/ 	.word	0x00000000
        /*08c0*/ 	.short	0x0101
        /*08c2*/ 	.byte	0xff
	.zero		1


	//   ....[122]....
        /*08c4*/ 	.word	0x000093c0
        /*08c8*/ 	.word	0x00000000
        /*08cc*/ 	.word	0x00000080
        /*08d0*/ 	.short	0x010a
        /*08d2*/ 	.byte	0xff
	.zero		1


	//   ....[123]....
        /*08d4*/ 	.word	0x00009470
        /*08d8*/ 	.word	0x00000000
        /*08dc*/ 	.word	0x00000080
        /*08e0*/ 	.short	0x010a
        /*08e2*/ 	.byte	0xff
	.zero		1


	//   ....[124]....
        /*08e4*/ 	.word	0x00009590
        /*08e8*/ 	.word	0x00000000
        /*08ec*/ 	.word	0x00000000
        /*08f0*/ 	.short	0x0101
        /*08f2*/ 	.byte	0xff
	.zero		1


	//   ....[125]....
        /*08f4*/ 	.word	0x00009850
        /*08f8*/ 	.word	0x00000050
        /*08fc*/ 	.word	0x00000000
        /*0900*/ 	.short	0x0101
        /*0902*/ 	.byte	0xff
	.zero		1


	//   ....[126]....
        /*0904*/ 	.word	0x0000a2d0
        /*0908*/ 	.word	0x00000000
        /*090c*/ 	.word	0x00000140
        /*0910*/ 	.short	0x010a
        /*0912*/ 	.byte	0xff
	.zero		1


	//   ....[127]....
        /*0914*/ 	.word	0x0000a330
        /*0918*/ 	.word	0x00000000
        /*091c*/ 	.word	0x00000040
        /*0920*/ 	.short	0x010a
        /*0922*/ 	.byte	0xff
	.zero		1


	//   ....[128]....
        /*0924*/ 	.word	0x0000a390
        /*0928*/ 	.word	0x00000000
        /*092c*/ 	.word	0x00000040
        /*0930*/ 	.short	0x010a
        /*0932*/ 	.byte	0xff
	.zero		1


	//   ....[129]....
        /*0934*/ 	.word	0x0000a3e0
        /*0938*/ 	.word	0x00000003
        /*093c*/ 	.word	0x000000d0
        /*0940*/ 	.short	0x010a
        /*0942*/ 	.byte	0xff
	.zero		1


	//   ....[130]....
        /*0944*/ 	.word	0x0000a440
        /*0948*/ 	.word	0x00000000
        /*094c*/ 	.word	0x00000000
        /*0950*/ 	.short	0x010a
        /*0952*/ 	.byte	0xff
	.zero		1


	//   ....[131]....
        /*0954*/ 	.word	0x0000a4a0
        /*0958*/ 	.word	0x00000000
        /*095c*/ 	.word	0x00000000
        /*0960*/ 	.short	0x010a
        /*0962*/ 	.byte	0xff
	.zero		1


	//   ....[132]....
        /*0964*/ 	.word	0x0000a500
        /*0968*/ 	.word	0x00000000
        /*096c*/ 	.word	0x00000000
        /*0970*/ 	.short	0x010a
        /*0972*/ 	.byte	0xff
	.zero		1


	//   ....[133]....
        /*0974*/ 	.word	0x0000a560
        /*0978*/ 	.word	0x00000000
        /*097c*/ 	.word	0x00000000
        /*0980*/ 	.short	0x010a
        /*0982*/ 	.byte	0xff
	.zero		1


	//   ....[134]....
        /*0984*/ 	.word	0x0000a5c0
        /*0988*/ 	.word	0x00000000
        /*098c*/ 	.word	0x00000000
        /*0990*/ 	.short	0x010a
        /*0992*/ 	.byte	0xff
	.zero		1


	//   ....[135]....
        /*0994*/ 	.word	0x0000a620
        /*0998*/ 	.word	0x00000000
        /*099c*/ 	.word	0x00000000
        /*09a0*/ 	.short	0x010a
        /*09a2*/ 	.byte	0xff
	.zero		1


	//   ....[136]....
        /*09a4*/ 	.word	0x0000a680
        /*09a8*/ 	.word	0x00000000
        /*09ac*/ 	.word	0x00000000
        /*09b0*/ 	.short	0x010a
        /*09b2*/ 	.byte	0xff
	.zero		1


	//   ....[137]....
        /*09b4*/ 	.word	0x0000a6d0
        /*09b8*/ 	.word	0x00000002
        /*09bc*/ 	.word	0x00000130
        /*09c0*/ 	.short	0x010a
        /*09c2*/ 	.byte	0xff
	.zero		1


	//   ....[138]....
        /*09c4*/ 	.word	0x0000a730
        /*09c8*/ 	.word	0x00000002
        /*09cc*/ 	.word	0x000000e0
        /*09d0*/ 	.short	0x010a
        /*09d2*/ 	.byte	0xff
	.zero		1


	//   ....[139]....
        /*09d4*/ 	.word	0x0000a780
        /*09d8*/ 	.word	0x00000002
        /*09dc*/ 	.word	0x000000d0
        /*09e0*/ 	.short	0x010a
        /*09e2*/ 	.byte	0xff
	.zero		1


	//   ....[140]....
        /*09e4*/ 	.word	0x0000a7e0
        /*09e8*/ 	.word	0x00000000
        /*09ec*/ 	.word	0x000000e0
        /*09f0*/ 	.short	0x010a
        /*09f2*/ 	.byte	0xff
	.zero		1


	//   ....[141]....
        /*09f4*/ 	.word	0x0000a840
        /*09f8*/ 	.word	0x00000005
        /*09fc*/ 	.word	0x00000008
        /*0a00*/ 	.short	0x010a
        /*0a02*/ 	.byte	0xff
	.zero		1


	//   ....[142]....
        /*0a04*/ 	.word	0x0000a920
        /*0a08*/ 	.word	0x00000000
        /*0a0c*/ 	.word	0x00000008
        /*0a10*/ 	.short	0x010a
        /*0a12*/ 	.byte	0xff
	.zero		1


	//   ....[143]....
        /*0a14*/ 	.word	0x0000a970
        /*0a18*/ 	.word	0x00000000
        /*0a1c*/ 	.word	0x000000d0
        /*0a20*/ 	.short	0x010a
        /*0a22*/ 	.byte	0xff
	.zero		1


	//   ....[144]....
        /*0a24*/ 	.word	0x0000a9d0
        /*0a28*/ 	.word	0x00000000
        /*0a2c*/ 	.word	0x00000110
        /*0a30*/ 	.short	0x010a
        /*0a32*/ 	.byte	0xff
	.zero		1


	//   ....[145]....
        /*0a34*/ 	.word	0x0000aa30
        /*0a38*/ 	.word	0x00000000
        /*0a3c*/ 	.word	0x00000000
        /*0a40*/ 	.short	0x010a
        /*0a42*/ 	.byte	0xff
	.zero		1


	//   ....[146]....
        /*0a44*/ 	.word	0x0000aa90
        /*0a48*/ 	.word	0x00000000
        /*0a4c*/ 	.word	0x00000000
        /*0a50*/ 	.short	0x010a
        /*0a52*/ 	.byte	0xff
	.zero		1


	//   ....[147]....
        /*0a54*/ 	.word	0x0000aaf0
        /*0a58*/ 	.word	0x00000000
        /*0a5c*/ 	.word	0x00000000
        /*0a60*/ 	.short	0x010a
        /*0a62*/ 	.byte	0xff
	.zero		1


	//   ....[148]....
        /*0a64*/ 	.word	0x0000ab50
        /*0a68*/ 	.word	0x00000000
        /*0a6c*/ 	.word	0x00000000
        /*0a70*/ 	.short	0x010a
        /*0a72*/ 	.byte	0xff
	.zero		1


	//   ....[149]....
        /*0a74*/ 	.word	0x0000abb0
        /*0a78*/ 	.word	0x00000000
        /*0a7c*/ 	.word	0x00000150
        /*0a80*/ 	.short	0x010a
        /*0a82*/ 	.byte	0xff
	.zero		1


	//   ....[150]....
        /*0a84*/ 	.word	0x0000ac00
        /*0a88*/ 	.word	0x00000008
        /*0a8c*/ 	.word	0x000000d0
        /*0a90*/ 	.short	0x010a
        /*0a92*/ 	.byte	0xff
	.zero		1


	//   ....[151]....
        /*0a94*/ 	.word	0x0000ac60
        /*0a98*/ 	.word	0x00000000
        /*0a9c*/ 	.word	0x000000c8
        /*0aa0*/ 	.short	0x010a
        /*0aa2*/ 	.byte	0xff
	.zero		1


	//   ....[152]....
        /*0aa4*/ 	.word	0x0000acc0
        /*0aa8*/ 	.word	0x00000000
        /*0aac*/ 	.word	0x000000a0
        /*0ab0*/ 	.short	0x010a
        /*0ab2*/ 	.byte	0xff
	.zero		1


	//   ....[153]....
        /*0ab4*/ 	.word	0x0000ad20
        /*0ab8*/ 	.word	0x00000000
        /*0abc*/ 	.word	0x000000a8
        /*0ac0*/ 	.short	0x010a
        /*0ac2*/ 	.byte	0xff
	.zero		1


	//   ....[154]....
        /*0ac4*/ 	.word	0x0000ad80
        /*0ac8*/ 	.word	0x00000000
        /*0acc*/ 	.word	0x000000b0
        /*0ad0*/ 	.short	0x010a
        /*0ad2*/ 	.byte	0xff
	.zero		1


	//   ....[155]....
        /*0ad4*/ 	.word	0x0000ade0
        /*0ad8*/ 	.word	0x00000000
        /*0adc*/ 	.word	0x000000b8
        /*0ae0*/ 	.short	0x010a
        /*0ae2*/ 	.byte	0xff
	.zero		1


	//   ....[156]....
        /*0ae4*/ 	.word	0x0000ae40
        /*0ae8*/ 	.word	0x00000000
        /*0aec*/ 	.word	0x000000a0
        /*0af0*/ 	.short	0x010a
        /*0af2*/ 	.byte	0xff
	.zero		1


	//   ....[157]....
        /*0af4*/ 	.word	0x0000aea0
        /*0af8*/ 	.word	0x00000000
        /*0afc*/ 	.word	0x000000a8
        /*0b00*/ 	.short	0x010a
        /*0b02*/ 	.byte	0xff
	.zero		1


	//   ....[158]....
        /*0b04*/ 	.word	0x0000af00
        /*0b08*/ 	.word	0x00000000
        /*0b0c*/ 	.word	0x000000b0
        /*0b10*/ 	.short	0x010a
        /*0b12*/ 	.byte	0xff
	.zero		1


	//   ....[159]....
        /*0b14*/ 	.word	0x0000af50
        /*0b18*/ 	.word	0x00000003
        /*0b1c*/ 	.word	0x000000d0
        /*0b20*/ 	.short	0x010a
        /*0b22*/ 	.byte	0xff
	.zero		1


	//   ....[160]....
        /*0b24*/ 	.word	0x0000afa0
        /*0b28*/ 	.word	0x00000003
        /*0b2c*/ 	.word	0x00000080
        /*0b30*/ 	.short	0x010a
        /*0b32*/ 	.byte	0xff
	.zero		1


	//   ....[161]....
        /*0b34*/ 	.word	0x0000aff0
        /*0b38*/ 	.word	0x00000050
        /*0b3c*/ 	.word	0x000000f0
        /*0b40*/ 	.short	0x010a
        /*0b42*/ 	.byte	0xff
	.zero		1


	//   ....[162]....
        /*0b44*/ 	.word	0x0000b040
        /*0b48*/ 	.word	0x00000000
        /*0b4c*/ 	.word	0x00000080
        /*0b50*/ 	.short	0x010a
        /*0b52*/ 	.byte	0xff
	.zero		1


	//   ....[163]....
        /*0b54*/ 	.word	0x0000b090
        /*0b58*/ 	.word	0x00000000
        /*0b5c*/ 	.word	0x00000080
        /*0b60*/ 	.short	0x010a
        /*0b62*/ 	.byte	0xff
	.zero		1


	//   ....[164]....
        /*0b64*/ 	.word	0x0000b0e0
        /*0b68*/ 	.word	0x00000000
        /*0b6c*/ 	.word	0x00000080
        /*0b70*/ 	.short	0x010a
        /*0b72*/ 	.byte	0xff
	.zero		1


	//----- nvinfo : EIATTR_NUM_MBARRIERS
	.align		4
.L_48:
        /*0b74*/ 	.byte	0x03, 0x38
        /*0b76*/ 	.short	0x002b


	//----- nvinfo : EIATTR_EXIT_INSTR_OFFSETS
	.align		4
        /*0b78*/ 	.byte	0x04, 0x1c
        /*0b7a*/ 	.short	(.L_50 - .L_49)


	//   ....[0]....
.L_49:
        /*0b7c*/ 	.word	0x00002dc0


	//   ....[1]....
        /*0b80*/ 	.word	0x000032b0


	//   ....[2]....
        /*0b84*/ 	.word	0x00003310


	//   ....[3]....
        /*0b88*/ 	.word	0x00004690


	//   ....[4]....
        /*0b8c*/ 	.word	0x00005a40


	//   ....[5]....
        /*0b90*/ 	.word	0x00005a80


	//   ....[6]....
        /*0b94*/ 	.word	0x0000a2c0


	//----- nvinfo : EIATTR_MAX_THREADS
	.align		4
.L_50:
        /*0b98*/ 	.byte	0x04, 0x05
        /*0b9a*/ 	.short	(.L_52 - .L_51)
.L_51:
        /*0b9c*/ 	.word	0x00000100
        /*0ba0*/ 	.word	0x00000001
        /*0ba4*/ 	.word	0x00000001


	//----- nvinfo : EIATTR_CRS_STACK_SIZE
	.align		4
.L_52:
        /*0ba8*/ 	.byte	0x04, 0x1e
        /*0baa*/ 	.short	(.L_54 - .L_53)
.L_53:
        /*0bac*/ 	.word	0x00000000


	//----- nvinfo : EIATTR_CBANK_PARAM_SIZE
	.align		4
.L_54:
        /*0bb0*/ 	.byte	0x03, 0x19
        /*0bb2*/ 	.short	0x0800


	//----- nvinfo : EIATTR_PARAM_CBANK
	.align		4
        /*0bb4*/ 	.byte	0x04, 0x0a
        /*0bb6*/ 	.short	(.L_56 - .L_55)
	.align		4
.L_55:
        /*0bb8*/ 	.word	index@(.nv.constant0._ZN7cutlass13device_kernelINS_4gemm6kernel13GemmUniversalIN4cute5tupleIJiiiiEEENS1_10collective13CollectiveMmaINS1_35MainloopSm100TmaUmmaWarpSpecializedILi8ELi2ELi4ENS5_IJNS4_1CILi4EEENSA_ILi1EEESC_EEEEENS5_IJNSA_ILi128EEENSA_ILi256EEESF_EEEaNS5_IJlSC_lEEEaSI_NS4_8TiledMMAINS4_8MMA_AtomIJNS4_21SM100_MMA_S8_2x1SM_SSIaaiLi128ELi256ELNS4_4UMMA5MajorE0ELSN_0ELNSM_8SaturateE0EEEEEENS4_6LayoutINS5_IJSC_SC_SC_EEENS5_IJNSA_ILi0EEEST_ST_EEEEENS5_IJNS4_10UnderscoreESW_SW_EEEEENS4_18SM100_TMA_2SM_LOADENS4_14ComposedLayoutINS4_7SwizzleILi3ELi4ELi3EEENS4_18smem_ptr_flag_bitsILi8EEENSR_INS5_IJNSA_ILi8EEESF_EEENS5_IJSF_SC_EEEEEEEvNS4_8identityENS4_28SM100_TMA_2SM_LOAD_MULTICASTES19_vS1A_EENS_8epilogue10collective18CollectiveEpilogueINS1D_23Sm100TmaWarpSpecializedILi4ELi2ELi32ELb0ELb0EEEJNS5_IJNSA_ILi64EEESG_SF_EEENS5_IJNSR_IS1I_SC_EENSR_INS5_IJNSA_ILi32EEENSA_ILi2EEEEEENS5_IJSC_SF_EEEEEEEEaSI_aSI_NS1D_6fusion15FusionCallbacksIS1H_NS1R_17LinearCombinationIaiaiLNS_15FloatRoundStyleE2EEES1J_S1Q_JEEENS4_5SM1004TMEM4LOAD26SM100_TMEM_LOAD_32dp32b32xENS4_13SM90_TMA_LOADENS10_INS11_ILi1ELi4ELi3EEES14_NSR_INS5_IJS15_S1L_EEENS5_IJS1L_SC_EEEEEEENS4_39AutoVectorizingCopyWithAssumedAlignmentILi128EEENS4_14SM90_TMA_STOREES26_S28_S28_EEEvvEEEEvNT_6ParamsE)
        /*0bbc*/ 	.short	0x0380
        /*0bbe*/ 	.short	0x0800


	//----- nvinfo : EIATTR_SW_WAR
	.align		4
.L_56:
        /*0bc0*/ 	.byte	0x04, 0x36
        /*0bc2*/ 	.short	(.L_58 - .L_57)
.L_57:
        /*0bc4*/ 	.word	0x00000008
.L_58:


//--------------------- .nv.callgraph             --------------------------
	.section	.nv.callgraph,"",@"SHT_CUDA_CALLGRAPH"
	.align	4
	.sectionentsize	8
	.align		4
        /*0000*/ 	.word	0x00000000
	.align		4
        /*0004*/ 	.word	0xffffffff
	.align		4
        /*0008*/ 	.word	index@(_ZN7cutlass13device_kernelINS_4gemm6kernel13GemmUniversalIN4cute5tupleIJiiiiEEENS1_10collective13CollectiveMmaINS1_35MainloopSm100TmaUmmaWarpSpecializedILi8ELi2ELi4ENS5_IJNS4_1CILi4EEENSA_ILi1EEESC_EEEEENS5_IJNSA_ILi128EEENSA_ILi256EEESF_EEEaNS5_IJlSC_lEEEaSI_NS4_8TiledMMAINS4_8MMA_AtomIJNS4_21SM100_MMA_S8_2x1SM_SSIaaiLi128ELi256ELNS4_4UMMA5MajorE0ELSN_0ELNSM_8SaturateE0EEEEEENS4_6LayoutINS5_IJSC_SC_SC_EEENS5_IJNSA_ILi0EEEST_ST_EEEEENS5_IJNS4_10UnderscoreESW_SW_EEEEENS4_18SM100_TMA_2SM_LOADENS4_14ComposedLayoutINS4_7SwizzleILi3ELi4ELi3EEENS4_18smem_ptr_flag_bitsILi8EEENSR_INS5_IJNSA_ILi8EEESF_EEENS5_IJSF_SC_EEEEEEEvNS4_8identityENS4_28SM100_TMA_2SM_LOAD_MULTICASTES19_vS1A_EENS_8epilogue10collective18CollectiveEpilogueINS1D_23Sm100TmaWarpSpecializedILi4ELi2ELi32ELb0ELb0EEEJNS5_IJNSA_ILi64EEESG_SF_EEENS5_IJNSR_IS1I_SC_EENSR_INS5_IJNSA_ILi32EEENSA_ILi2EEEEEENS5_IJSC_SF_EEEEEEEEaSI_aSI_NS1D_6fusion15FusionCallbacksIS1H_NS1R_17LinearCombinationIaiaiLNS_15FloatRoundStyleE2EEES1J_S1Q_JEEENS4_5SM1004TMEM4LOAD26SM100_TMEM_LOAD_32dp32b32xENS4_13SM90_TMA_LOADENS10_INS11_ILi1ELi4ELi3EEES14_NSR_INS5_IJS15_S1L_EEENS5_IJS1L_SC_EEEEEEENS4_39AutoVectorizingCopyWithAssumedAlignmentILi128EEENS4_14SM90_TMA_STOREES26_S28_S28_EEEvvEEEEvNT_6ParamsE)
	.align		4
        /*000c*/ 	.word	index@(__assertfail)
	.align		4
        /*0010*/ 	.word	0x00000000
	.align		4
        /*0014*/ 	.word	0xfffffffe
	.align		4
        /*0018*/ 	.word	0x00000000
	.align		4
        /*001c*/ 	.word	0xfffffffd
	.align		4
        /*0020*/ 	.word	0x00000000
	.align		4
        /*0024*/ 	.word	0xfffffffc


//--------------------- .nv.constant4             --------------------------
	.section	.nv.constant4,"a",@progbits
	.align	8
	.align		8
.nv.constant4:
        /*0000*/ 	.dword	__assertfail
	.align		8
        /*0008*/ 	.dword	__unnamed_1
	.align		8
        /*0010*/ 	.dword	__unnamed_2
	.align		8
        /*0018*/ 	.dword	__unnamed_3
	.align		8
        /*0020*/ 	.dword	_ZN40_INTERNAL_2f015bf8_4_k_cu_1e88f126_303114cuda3std3__45__cpo5beginE
	.align		8
        /*0028*/ 	.dword	_ZN40_INTERNAL_2f015bf8_4_k_cu_1e88f126_303114cuda3std3__45__cpo3endE
	.align		8
        /*0030*/ 	.dword	_ZN40_INTERNAL_2f015bf8_4_k_cu_1e88f126_303114cuda3std3__45__cpo6cbeginE
	.align		8
        /*0038*/ 	.dword	_ZN40_INTERNAL_2f015bf8_4_k_cu_1e88f126_303114cuda3std3__45__cpo4cendE
	.align		8
        /*0040*/ 	.dword	_ZN40_INTERNAL_2f015bf8_4_k_cu_1e88f126_303114cuda3std3__442_GLOBAL__N__2f015bf8_4_k_cu_1e88f126_303116ignoreE
	.align		8
        /*0048*/ 	.dword	_ZN40_INTERNAL_2f015bf8_4_k_cu_1e88f126_303114cuda3std3__419piecewise_constructE
	.align		8
        /*0050*/ 	.dword	_ZN40_INTERNAL_2f015bf8_4_k_cu_1e88f126_303114cuda3std3__48in_placeE
	.align		8
        /*0058*/ 	.dword	_ZN40_INTERNAL_2f015bf8_4_k_cu_1e88f126_303114cuda3std6ranges3__45__cpo4swapE
	.align		8
        /*0060*/ 	.dword	_ZN40_INTERNAL_2f015bf8_4_k_cu_1e88f126_303114cuda3std6ranges3__45__cpo9iter_moveE
	.align		8
        /*0068*/ 	.dword	_ZN40_INTERNAL_2f015bf8_4_k_cu_1e88f126_303114cute7productE
	.align		8
        /*0070*/ 	.dword	_ZN40_INTERNAL_2f015bf8_4_k_cu_1e88f126_303114cute1_E
	.align		8
        /*0078*/ 	.dword	$str$25
	.align		8
        /*0080*/ 	.dword	$str$26
	.align		8
        /*0088*/ 	.dword	$str$27
	.align		8
        /*0090*/ 	.dword	$str$28


//--------------------- .text._ZN7cutlass13device_kernelINS_4gemm6kernel13GemmUniversalIN4cute5tupleIJiiiiEEENS1_10collective13CollectiveMmaINS1_35MainloopSm100TmaUmmaWarpSpecializedILi8ELi2ELi4ENS5_IJNS4_1CILi4EEENSA_ILi1EEESC_EEEEENS5_IJNSA_ILi128EEENSA_ILi256EEESF_EEEaNS5_IJlSC_lEEEaSI_NS4_8TiledMMAINS4_8MMA_AtomIJNS4_21SM100_MMA_S8_2x1SM_SSIaaiLi128ELi256ELNS4_4UMMA5MajorE0ELSN_0ELNSM_8SaturateE0EEEEEENS4_6LayoutINS5_IJSC_SC_SC_EEENS5_IJNSA_ILi0EEEST_ST_EEEEENS5_IJNS4_10UnderscoreESW_SW_EEEEENS4_18SM100_TMA_2SM_LOADENS4_14ComposedLayoutINS4_7SwizzleILi3ELi4ELi3EEENS4_18smem_ptr_flag_bitsILi8EEENSR_INS5_IJNSA_ILi8EEESF_EEENS5_IJSF_SC_EEEEEEEvNS4_8identityENS4_28SM100_TMA_2SM_LOAD_MULTICASTES19_vS1A_EENS_8epilogue10collective18CollectiveEpilogueINS1D_23Sm100TmaWarpSpecializedILi4ELi2ELi32ELb0ELb0EEEJNS5_IJNSA_ILi64EEESG_SF_EEENS5_IJNSR_IS1I_SC_EENSR_INS5_IJNSA_ILi32EEENSA_ILi2EEEEEENS5_IJSC_SF_EEEEEEEEaSI_aSI_NS1D_6fusion15FusionCallbacksIS1H_NS1R_17LinearCombinationIaiaiLNS_15FloatRoundStyleE2EEES1J_S1Q_JEEENS4_5SM1004TMEM4LOAD26SM100_TMEM_LOAD_32dp32b32xENS4_13SM90_TMA_LOADENS10_INS11_ILi1ELi4ELi3EEES14_NSR_INS5_IJS15_S1L_EEENS5_IJS1L_SC_EEEEEEENS4_39AutoVectorizingCopyWithAssumedAlignmentILi128EEENS4_14SM90_TMA_STOREES26_S28_S28_EEEvvEEEEvNT_6ParamsE --------------------------
	.section	.text._ZN7cutlass13device_kernelINS_4gemm6kernel13GemmUniversalIN4cute5tupleIJiiiiEEENS1_10collective13CollectiveMmaINS1_35MainloopSm100TmaUmmaWarpSpecializedILi8ELi2ELi4ENS5_IJNS4_1CILi4EEENSA_ILi1EEESC_EEEEENS5_IJNSA_ILi128EEENSA_ILi256EEESF_EEEaNS5_IJlSC_lEEEaSI_NS4_8TiledMMAINS4_8MMA_AtomIJNS4_21SM100_MMA_S8_2x1SM_SSIaaiLi128ELi256ELNS4_4UMMA5MajorE0ELSN_0ELNSM_8SaturateE0EEEEEENS4_6LayoutINS5_IJSC_SC_SC_EEENS5_IJNSA_ILi0EEEST_ST_EEEEENS5_IJNS4_10UnderscoreESW_SW_EEEEENS4_18SM100_TMA_2SM_LOADENS4_14ComposedLayoutINS4_7SwizzleILi3ELi4ELi3EEENS4_18smem_ptr_flag_bitsILi8EEENSR_INS5_IJNSA_ILi8EEESF_EEENS5_IJSF_SC_EEEEEEEvNS4_8identityENS4_28SM100_TMA_2SM_LOAD_MULTICASTES19_vS1A_EENS_8epilogue10collective18CollectiveEpilogueINS1D_23Sm100TmaWarpSpecializedILi4ELi2ELi32ELb0ELb0EEEJNS5_IJNSA_ILi64EEESG_SF_EEENS5_IJNSR_IS1I_SC_EENSR_INS5_IJNSA_ILi32EEENSA_ILi2EEEEEENS5_IJSC_SF_EEEEEEEEaSI_aSI_NS1D_6fusion15FusionCallbacksIS1H_NS1R_17LinearCombinationIaiaiLNS_15FloatRoundStyleE2EEES1J_S1Q_JEEENS4_5SM1004TMEM4LOAD26SM100_TMEM_LOAD_32dp32b32xENS4_13SM90_TMA_LOADENS10_INS11_ILi1ELi4ELi3EEES14_NSR_INS5_IJS15_S1L_EEENS5_IJS1L_SC_EEEEEEENS4_39AutoVectorizingCopyWithAssumedAlignmentILi128EEENS4_14SM90_TMA_STOREES26_S28_S28_EEEvvEEEEvNT_6ParamsE,"ax",@progbits
	.align	128
.text._ZN7cutlass13device_kernelINS_4gemm6kernel13GemmUniversalIN4cute5tupleIJiiiiEEENS1_10collective13CollectiveMmaINS1_35MainloopSm100TmaUmmaWarpSpecializedILi8ELi2ELi4ENS5_IJNS4_1CILi4EEENSA_ILi1EEESC_EEEEENS5_IJNSA_ILi128EEENSA_ILi256EEESF_EEEaNS5_IJlSC_lEEEaSI_NS4_8TiledMMAINS4_8MMA_AtomIJNS4_21SM100_MMA_S8_2x1SM_SSIaaiLi128ELi256ELNS4_4UMMA5MajorE0ELSN_0ELNSM_8SaturateE0EEEEEENS4_6LayoutINS5_IJSC_SC_SC_EEENS5_IJNSA_ILi0EEEST_ST_EEEEENS5_IJNS4_10UnderscoreESW_SW_EEEEENS4_18SM100_TMA_2SM_LOADENS4_14ComposedLayoutINS4_7SwizzleILi3ELi4ELi3EEENS4_18smem_ptr_flag_bitsILi8EEENSR_INS5_IJNSA_ILi8EEESF_EEENS5_IJSF_SC_EEEEEEEvNS4_8identityENS4_28SM100_TMA_2SM_LOAD_MULTICASTES19_vS1A_EENS_8epilogue10collective18CollectiveEpilogueINS1D_23Sm100TmaWarpSpecializedILi4ELi2ELi32ELb0ELb0EEEJNS5_IJNSA_ILi64EEESG_SF_EEENS5_IJNSR_IS1I_SC_EENSR_INS5_IJNSA_ILi32EEENSA_ILi2EEEEEENS5_IJSC_SF_EEEEEEEEaSI_aSI_NS1D_6fusion15FusionCallbacksIS1H_NS1R_17LinearCombinationIaiaiLNS_15FloatRoundStyleE2EEES1J_S1Q_JEEENS4_5SM1004TMEM4LOAD26SM100_TMEM_LOAD_32dp32b32xENS4_13SM90_TMA_LOADENS10_INS11_ILi1ELi4ELi3EEES14_NSR_INS5_IJS15_S1L_EEENS5_IJS1L_SC_EEEEEEENS4_39AutoVectorizingCopyWithAssumedAlignmentILi128EEENS4_14SM90_TMA_STOREES26_S28_S28_EEEvvEEEEvNT_6ParamsE:
        .type           _ZN7cutlass13device_kernelINS_4gemm6kernel13GemmUniversalIN4cute5tupleIJiiiiEEENS1_10collective13CollectiveMmaINS1_35MainloopSm100TmaUmmaWarpSpecializedILi8ELi2ELi4ENS5_IJNS4_1CILi4EEENSA_ILi1EEESC_EEEEENS5_IJNSA_ILi128EEENSA_ILi256EEESF_EEEaNS5_IJlSC_lEEEaSI_NS4_8TiledMMAINS4_8MMA_AtomIJNS4_21SM100_MMA_S8_2x1SM_SSIaaiLi128ELi256ELNS4_4UMMA5MajorE0ELSN_0ELNSM_8SaturateE0EEEEEENS4_6LayoutINS5_IJSC_SC_SC_EEENS5_IJNSA_ILi0EEEST_ST_EEEEENS5_IJNS4_10UnderscoreESW_SW_EEEEENS4_18SM100_TMA_2SM_LOADENS4_14ComposedLayoutINS4_7SwizzleILi3ELi4ELi3EEENS4_18smem_ptr_flag_bitsILi8EEENSR_INS5_IJNSA_ILi8EEESF_EEENS5_IJSF_SC_EEEEEEEvNS4_8identityENS4_28SM100_TMA_2SM_LOAD_MULTICASTES19_vS1A_EENS_8epilogue10collective18CollectiveEpilogueINS1D_23Sm100TmaWarpSpecializedILi4ELi2ELi32ELb0ELb0EEEJNS5_IJNSA_ILi64EEESG_SF_EEENS5_IJNSR_IS1I_SC_EENSR_INS5_IJNSA_ILi32EEENSA_ILi2EEEEEENS5_IJSC_SF_EEEEEEEEaSI_aSI_NS1D_6fusion15FusionCallbacksIS1H_NS1R_17LinearCombinationIaiaiLNS_15FloatRoundStyleE2EEES1J_S1Q_JEEENS4_5SM1004TMEM4LOAD26SM100_TMEM_LOAD_32dp32b32xENS4_13SM90_TMA_LOADENS10_INS11_ILi1ELi4ELi3EEES14_NSR_INS5_IJS15_S1L_EEENS5_IJS1L_SC_EEEEEEENS4_39AutoVectorizingCopyWithAssumedAlignmentILi128EEENS4_14SM90_TMA_STOREES26_S28_S28_EEEvvEEEEvNT_6ParamsE,@function
        .size           _ZN7cutlass13device_kernelINS_4gemm6kernel13GemmUniversalIN4cute5tupleIJiiiiEEENS1_10collective13CollectiveMmaINS1_35MainloopSm100TmaUmmaWarpSpecializedILi8ELi2ELi4ENS5_IJNS4_1CILi4EEENSA_ILi1EEESC_EEEEENS5_IJNSA_ILi128EEENSA_ILi256EEESF_EEEaNS5_IJlSC_lEEEaSI_NS4_8TiledMMAINS4_8MMA_AtomIJNS4_21SM100_MMA_S8_2x1SM_SSIaaiLi128ELi256ELNS4_4UMMA5MajorE0ELSN_0ELNSM_8SaturateE0EEEEEENS4_6LayoutINS5_IJSC_SC_SC_EEENS5_IJNSA_ILi0EEEST_ST_EEEEENS5_IJNS4_10UnderscoreESW_SW_EEEEENS4_18SM100_TMA_2SM_LOADENS4_14ComposedLayoutINS4_7SwizzleILi3ELi4ELi3EEENS4_18smem_ptr_flag_bitsILi8EEENSR_INS5_IJNSA_ILi8EEESF_EEENS5_IJSF_SC_EEEEEEEvNS4_8identityENS4_28SM100_TMA_2SM_LOAD_MULTICASTES19_vS1A_EENS_8epilogue10collective18CollectiveEpilogueINS1D_23Sm100TmaWarpSpecializedILi4ELi2ELi32ELb0ELb0EEEJNS5_IJNSA_ILi64EEESG_SF_EEENS5_IJNSR_IS1I_SC_EENSR_INS5_IJNSA_ILi32EEENSA_ILi2EEEEEENS5_IJSC_SF_EEEEEEEEaSI_aSI_NS1D_6fusion15FusionCallbacksIS1H_NS1R_17LinearCombinationIaiaiLNS_15FloatRoundStyleE2EEES1J_S1Q_JEEENS4_5SM1004TMEM4LOAD26SM100_TMEM_LOAD_32dp32b32xENS4_13SM90_TMA_LOADENS10_INS11_ILi1ELi4ELi3EEES14_NSR_INS5_IJS15_S1L_EEENS5_IJS1L_SC_EEEEEEENS4_39AutoVectorizingCopyWithAssumedAlignmentILi128EEENS4_14SM90_TMA_STOREES26_S28_S28_EEEvvEEEEvNT_6ParamsE,(.L_x_203 - _ZN7cutlass13device_kernelINS_4gemm6kernel13GemmUniversalIN4cute5tupleIJiiiiEEENS1_10collective13CollectiveMmaINS1_35MainloopSm100TmaUmmaWarpSpecializedILi8ELi2ELi4ENS5_IJNS4_1CILi4EEENSA_ILi1EEESC_EEEEENS5_IJNSA_ILi128EEENSA_ILi256EEESF_EEEaNS5_IJlSC_lEEEaSI_NS4_8TiledMMAINS4_8MMA_AtomIJNS4_21SM100_MMA_S8_2x1SM_SSIaaiLi128ELi256ELNS4_4UMMA5MajorE0ELSN_0ELNSM_8SaturateE0EEEEEENS4_6LayoutINS5_IJSC_SC_SC_EEENS5_IJNSA_ILi0EEEST_ST_EEEEENS5_IJNS4_10UnderscoreESW_SW_EEEEENS4_18SM100_TMA_2SM_LOADENS4_14ComposedLayoutINS4_7SwizzleILi3ELi4ELi3EEENS4_18smem_ptr_flag_bitsILi8EEENSR_INS5_IJNSA_ILi8EEESF_EEENS5_IJSF_SC_EEEEEEEvNS4_8identityENS4_28SM100_TMA_2SM_LOAD_MULTICASTES19_vS1A_EENS_8epilogue10collective18CollectiveEpilogueINS1D_23Sm100TmaWarpSpecializedILi4ELi2ELi32ELb0ELb0EEEJNS5_IJNSA_ILi64EEESG_SF_EEENS5_IJNSR_IS1I_SC_EENSR_INS5_IJNSA_ILi32EEENSA_ILi2EEEEEENS5_IJSC_SF_EEEEEEEEaSI_aSI_NS1D_6fusion15FusionCallbacksIS1H_NS1R_17LinearCombinationIaiaiLNS_15FloatRoundStyleE2EEES1J_S1Q_JEEENS4_5SM1004TMEM4LOAD26SM100_TMEM_LOAD_32dp32b32xENS4_13SM90_TMA_LOADENS10_INS11_ILi1ELi4ELi3EEES14_NSR_INS5_IJS15_S1L_EEENS5_IJS1L_SC_EEEEEEENS4_39AutoVectorizingCopyWithAssumedAlignmentILi128EEENS4_14SM90_TMA_STOREES26_S28_S28_EEEvvEEEEvNT_6ParamsE)
        .other          _ZN7cutlass13device_kernelINS_4gemm6kernel13GemmUniversalIN4cute5tupleIJiiiiEEENS1_10collective13CollectiveMmaINS1_35MainloopSm100TmaUmmaWarpSpecializedILi8ELi2ELi4ENS5_IJNS4_1CILi4EEENSA_ILi1EEESC_EEEEENS5_IJNSA_ILi128EEENSA_ILi256EEESF_EEEaNS5_IJlSC_lEEEaSI_NS4_8TiledMMAINS4_8MMA_AtomIJNS4_21SM100_MMA_S8_2x1SM_SSIaaiLi128ELi256ELNS4_4UMMA5MajorE0ELSN_0ELNSM_8SaturateE0EEEEEENS4_6LayoutINS5_IJSC_SC_SC_EEENS5_IJNSA_ILi0EEEST_ST_EEEEENS5_IJNS4_10UnderscoreESW_SW_EEEEENS4_18SM100_TMA_2SM_LOADENS4_14ComposedLayoutINS4_7SwizzleILi3ELi4ELi3EEENS4_18smem_ptr_flag_bitsILi8EEENSR_INS5_IJNSA_ILi8EEESF_EEENS5_IJSF_SC_EEEEEEEvNS4_8identityENS4_28SM100_TMA_2SM_LOAD_MULTICASTES19_vS1A_EENS_8epilogue10collective18CollectiveEpilogueINS1D_23Sm100TmaWarpSpecializedILi4ELi2ELi32ELb0ELb0EEEJNS5_IJNSA_ILi64EEESG_SF_EEENS5_IJNSR_IS1I_SC_EENSR_INS5_IJNSA_ILi32EEENSA_ILi2EEEEEENS5_IJSC_SF_EEEEEEEEaSI_aSI_NS1D_6fusion15FusionCallbacksIS1H_NS1R_17LinearCombinationIaiaiLNS_15FloatRoundStyleE2EEES1J_S1Q_JEEENS4_5SM1004TMEM4LOAD26SM100_TMEM_LOAD_32dp32b32xENS4_13SM90_TMA_LOADENS10_INS11_ILi1ELi4ELi3EEES14_NSR_INS5_IJS15_S1L_EEENS5_IJS1L_SC_EEEEEEENS4_39AutoVectorizingCopyWithAssumedAlignmentILi128EEENS4_14SM90_TMA_STOREES26_S28_S28_EEEvvEEEEvNT_6ParamsE,@"STO_CUDA_ENTRY STV_DEFAULT"
_ZN7cutlass13device_kernelINS_4gemm6kernel13GemmUniversalIN4cute5tupleIJiiiiEEENS1_10collective13CollectiveMmaINS1_35MainloopSm100TmaUmmaWarpSpecializedILi8ELi2ELi4ENS5_IJNS4_1CILi4EEENSA_ILi1EEESC_EEEEENS5_IJNSA_ILi128EEENSA_ILi256EEESF_EEEaNS5_IJlSC_lEEEaSI_NS4_8TiledMMAINS4_8MMA_AtomIJNS4_21SM100_MMA_S8_2x1SM_SSIaaiLi128ELi256ELNS4_4UMMA5MajorE0ELSN_0ELNSM_8SaturateE0EEEEEENS4_6LayoutINS5_IJSC_SC_SC_EEENS5_IJNSA_ILi0EEEST_ST_EEEEENS5_IJNS4_10UnderscoreESW_SW_EEEEENS4_18SM100_TMA_2SM_LOADENS4_14ComposedLayoutINS4_7SwizzleILi3ELi4ELi3EEENS4_18smem_ptr_flag_bitsILi8EEENSR_INS5_IJNSA_ILi8EEESF_EEENS5_IJSF_SC_EEEEEEEvNS4_8identityENS4_28SM100_TMA_2SM_LOAD_MULTICASTES19_vS1A_EENS_8epilogue10collective18CollectiveEpilogueINS1D_23Sm100TmaWarpSpecializedILi4ELi2ELi32ELb0ELb0EEEJNS5_IJNSA_ILi64EEESG_SF_EEENS5_IJNSR_IS1I_SC_EENSR_INS5_IJNSA_ILi32EEENSA_ILi2EEEEEENS5_IJSC_SF_EEEEEEEEaSI_aSI_NS1D_6fusion15FusionCallbacksIS1H_NS1R_17LinearCombinationIaiaiLNS_15FloatRoundStyleE2EEES1J_S1Q_JEEENS4_5SM1004TMEM4LOAD26SM100_TMEM_LOAD_32dp32b32xENS4_13SM90_TMA_LOADENS10_INS11_ILi1ELi4ELi3EEES14_NSR_INS5_IJS15_S1L_EEENS5_IJS1L_SC_EEEEEEENS4_39AutoVectorizingCopyWithAssumedAlignmentILi128EEENS4_14SM90_TMA_STOREES26_S28_S28_EEEvvEEEEvNT_6ParamsE:
[----:B------:R-:W1:Y:S01]  /*0000*/  LDC R1, c[0x0][0x37c] ;  /* 0x0000df00ff017b82 */ /* 0x000e620000000800 */
[----:B------:R-:W2:Y:S01]  /*0010*/  S2R R87, SR_TID.X ;  /* 0x0000000000577919 */ /* 0x000ea20000002100 */
[----:B------:R-:W3:Y:S06]  /*0020*/  LDCU.64 UR8, c[0x0][0x890] ;  /* 0x00011200ff0877ac */ /* 0x000eec0008000a00 */
[----:B------:R-:W4:Y:S01]  /*0030*/  S2UR UR46, SR_CgaCtaId ;  /* 0x00000000002e79c3 */ /* 0x000f220000008800 */
[----:B------:R-:W-:Y:S02]  /*0040*/  PRMT R76, RZ, 0x7610, R76 ;  /* 0x00007610ff4c7816 */ /* 0x000fe4000000004c */
[----:B------:R-:W-:Y:S01]  /*0050*/  ELECT P1, URZ, PT ;  /* 0x0000000000ff782f */ /* 0x000fe20003820000 */
[----:B---3--:R-:W-:-:S04]  /*0060*/  UISETP.NE.U32.AND UP0, UPT, UR8, URZ, UPT ;  /* 0x000000ff0800728c */ /* 0x008fc8000bf05070 */
[----:B------:R-:W-:Y:S02]  /*0070*/  UISETP.NE.AND.EX UP0, UPT, UR9, URZ, UPT, UP0 ;  /* 0x000000ff0900728c */ /* 0x000fe4000bf05300 */
[----:B----4-:R-:W-:Y:S02]  /*0080*/  ULOP3.LUT UR47, UR46, 0x1, URZ, 0xc0, !UPT ;  /* 0x000000012e2f7892 */ /* 0x010fe4000f8ec0ff */
[----:B------:R-:W-:Y:S01]  /*0090*/  ULOP3.LUT UR48, UR46, 0x1, URZ, 0x3c, !UPT ;  /* 0x000000012e307892 */ /* 0x000fe2000f8e3cff */
[----:B--2---:R-:W-:-:S05]  /*00a0*/  SHF.R.U32.HI R77, RZ, 0x5, R87 ;  /* 0x00000005ff4d7819 */ /* 0x004fca0000011657 */
[----:B------:R-:W2:Y:S02]  /*00b0*/  SHFL.IDX PT, R0, R77, RZ, 0x1f ;  /* 0x00001fff4d007589 */ /* 0x000ea400000e0000 */
[----:B--2---:R-:W-:Y:S01]  /*00c0*/  R2UR UR20, R0 ;  /* 0x00000000001472ca */ /* 0x004fe200000e0000 */
[----:B-1----:R-:W-:-:S14]  /*00d0*/  BRA.U UP0, `(.L_x_0) ;  /* 0x0000000100307547 */ /* 0x002fdc000b800000 */
[----:B------:R-:W1:Y:S02]  /*00e0*/  LDCU.64 UR4, c[0x0][0x888] ;  /* 0x00011100ff0477ac */ /* 0x000e640008000a00 */
[----:B-1----:R-:W-:-:S04]  /*00f0*/  UISETP.NE.U32.AND UP0, UPT, UR4, URZ, UPT ;  /* 0x000000ff0400728c */ /* 0x002fc8000bf05070 */
[----:B------:R-:W-:-:S09]  /*0100*/  UISETP.NE.AND.EX UP0, UPT, UR5, URZ, UPT, UP0 ;  /* 0x000000ff0500728c */ /* 0x000fd2000bf05300 */
[----:B------:R-:W-:Y:S05]  /*0110*/  BRA.U !UP0, `(.L_x_1) ;  /* 0x0000000108147547 */ /* 0x000fea000b800000 */
[----:B------:R-:W1:Y:S01]  /*0120*/  LDC.64 R40, c[0x0][0x888] ;  /* 0x00022200ff287b82 */ /* 0x000e620000000a00 */
[----:B------:R-:W1:Y:S02]  /*0130*/  LDCU.64 UR4, c[0x0][0x358] ;  /* 0x00006b00ff0477ac */ /* 0x000e640008000a00 */
[----:B-1----:R1:W5:Y:S01]  /*0140*/  LDG.E R40, desc[UR4][R40.64] ;  /* 0x0000000428287981 */ /* 0x002362000c1e1900 */
[----:B------:R-:W-:Y:S01]  /*0150*/  HFMA2 R76, -RZ, RZ, 0, 5.9604644775390625e-08 ;  /* 0x00000001ff4c7431 */ /* 0x000fe200000001ff */
[----:B------:R-:W-:Y:S05]  /*0160*/  BRA `(.L_x_0) ;  /* 0x00000000000c7947 */ /* 0x000fea0003800000 */
.L_x_1:
[----:B------:R-:W1:Y:S01]  /*0170*/  LDCU UR4, c[0x0][0x880] ;  /* 0x00011000ff0477ac */ /* 0x000e620008000800 */
[----:B------:R-:W-:Y:S01]  /*0180*/  HFMA2 R76, -RZ, RZ, 0, 5.9604644775390625e-08 ;  /* 0x00000001ff4c7431 */ /* 0x000fe200000001ff */
[----:B-1----:R-:W-:-:S07]  /*0190*/  MOV R40, UR4 ;  /* 0x0000000400287c02 */ /* 0x002fce0008000f00 */
.L_x_0:
[----:B------:R-:W2:Y:S02]  /*01a0*/  LDCU.64 UR4, c[0x0][0x8b0] ;  /* 0x00011600ff0477ac */ /* 0x000ea40008000a00 */
[----:B--2---:R-:W-:-:S04]  /*01b0*/  UISETP.NE.U32.AND UP0, UPT, UR4, URZ, UPT ;  /* 0x000000ff0400728c */ /* 0x004fc8000bf05070 */
[----:B------:R-:W-:-:S09]  /*01c0*/  UISETP.NE.AND.EX UP0, UPT, UR5, URZ, UPT, UP0 ;  /* 0x000000ff0500728c */ /* 0x000fd2000bf05300 */
[----:B------:R-:W-:Y:S05]  /*01d0*/  BRA.U UP0, `(.L_x_2) ;  /* 0x0000000100287547 */ /* 0x000fea000b800000 */
[----:B------:R-:W2:Y:S02]  /*01e0*/  LDCU.64 UR4, c[0x0][0x8a8] ;  /* 0x00011500ff0477ac */ /* 0x000ea40008000a00 */
[----:B--2---:R-:W-:-:S04]  /*01f0*/  UISETP.NE.U32.AND UP0, UPT, UR4, URZ, UPT ;  /* 0x000000ff0400728c */ /* 0x004fc8000bf05070 */
[----:B------:R-:W-:-:S09]  /*0200*/  UISETP.NE.AND.EX UP0, UPT, UR5, URZ, UPT, UP0 ;  /* 0x000000ff0500728c */ /* 0x000fd2000bf05300 */
[----:B------:R-:W-:Y:S05]  /*0210*/  BRA.U !UP0, `(.L_x_3) ;  /* 0x0000000108107547 */ /* 0x000fea000b800000 */
[----:B------:R-:W2:Y:S01]  /*0220*/  LDC.64 R38, c[0x0][0x8a8] ;  /* 0x00022a00ff267b82 */ /* 0x000ea20000000a00 */
[----:B------:R-:W2:Y:S02]  /*0230*/  LDCU.64 UR4, c[0x0][0x358] ;  /* 0x00006b00ff0477ac */ /* 0x000ea40008000a00 */
[----:B--2---:R2:W5:Y:S01]  /*0240*/  LDG.E R38, desc[UR4][R38.64] ;  /* 0x0000000426267981 */ /* 0x004562000c1e1900 */
[----:B------:R-:W-:Y:S05]  /*0250*/  BRA `(.L_x_2) ;  /* 0x0000000000087947 */ /* 0x000fea0003800000 */
.L_x_3:
[----:B------:R-:W2:Y:S02]  /*0260*/  LDCU UR4, c[0x0][0x8a0] ;  /* 0x00011400ff0477ac */ /* 0x000ea40008000800 */
[----:B--2---:R-:W-:Y:S02]  /*0270*/  MOV R38, UR4 ;  /* 0x0000000400267c02 */ /* 0x004fe40008000f00 */
.L_x_2:
[----:B------:R-:W-:Y:S01]  /*0280*/  IMAD.U32 R0, RZ, RZ, UR20 ;  /* 0x00000014ff007e24 */ /* 0x000fe2000f8e00ff */
[----:B------:R-:W-:Y:S04]  /*0290*/  BSSY.RECONVERGENT B0, `(.L_x_4) ;  /* 0x000000c000007945 */ /* 0x000fe80003800200 */
[C---:B------:R-:W-:Y:S02]  /*02a0*/  ISETP.NE.OR P2, PT, R0.reuse, 0x1, !P1 ;  /* 0x000000010000780c */ /* 0x040fe40004f45670 */
[----:B------:R-:W-:-:S11]  /*02b0*/  ISETP.NE.OR P0, PT, R0, 0x3, !P1 ;  /* 0x000000030000780c */ /* 0x000fd60004f05670 */
[----:B------:R-:W-:Y:S05]  /*02c0*/  @P2 BRA `(.L_x_5) ;  /* 0x0000000000202947 */ /* 0x000fea0003800000 */
[----:B------:R-:W3:Y:S02]  /*02d0*/  LDCU.64 UR4, c[0x0][0x348] ;  /* 0x00006900ff0477ac */ /* 0x000ee40008000a00 */
[----:B---3--:R-:W-:Y:S02]  /*02e0*/  UIADD3 UR6, UP1, UPT, UR4, 0x80, URZ ;  /* 0x0000008004067890 */ /* 0x008fe4000ff3e0ff */
[----:B------:R-:W-:Y:S02]  /*02f0*/  UIADD3 UR4, UP0, UPT, UR4, 0x180, URZ ;  /* 0x0000018004047890 */ /* 0x000fe4000ff1e0ff */
[----:B------:R-:W-:Y:S02]  /*0300*/  UIADD3.X UR7, UPT, UPT, URZ, UR5, URZ, UP1, !UPT ;  /* 0x00000005ff077290 */ /* 0x000fe40008ffe4ff */
[----:B------:R-:W-:-:S07]  /*0310*/  UIADD3.X UR5, UPT, UPT, URZ, UR5, URZ, UP0, !UPT ;  /* 0x00000005ff057290 */ /* 0x000fce00087fe4ff */
[----:B------:R3:W-:Y:S02]  /*0320*/  UTMACCTL.PF [UR6] ;  /* 0x00000000060079b9 */ /* 0x0007e40008040000 */
[----:B------:R3:W-:Y:S02]  /*0330*/  UTMACCTL.PF [UR4] ;  /* 0x00000000040079b9 */ /* 0x0007e40008040000 */
[----:B---3--:R-:W-:Y:S01]  /*0340*/  NOP ;  /* 0x0000000000007918 */ /* 0x008fe20000000000 */
.L_x_5:
[----:B------:R-:W-:Y:S05]  /*0350*/  BSYNC.RECONVERGENT B0 ;  /* 0x0000000000007941 */ /* 0x000fea0003800200 */
.L_x_4:
[----:B------:R-:W-:Y:S04]  /*0360*/  BSSY.RECONVERGENT B0, `(.L_x_6) ;  /* 0x000000a000007945 */ /* 0x000fe80003800200 */
        /* <DEDUP_REMOVED lines=9> */
.L_x_7:
[----:B------:R-:W-:Y:S05]  /*0400*/  BSYNC.RECONVERGENT B0 ;  /* 0x0000000000007941 */ /* 0x000fea0003800200 */
.L_x_6:
[----:B------:R-:W3:Y:S01]  /*0410*/  LDCU.64 UR4, c[0x0][0x888] ;  /* 0x00011100ff0477ac */ /* 0x000ee20008000a00 */
[----:B------:R-:W-:Y:S02]  /*0420*/  UISETP.EQ.U32.AND UP2, UPT, UR8, URZ, UPT ;  /* 0x000000ff0800728c */ /* 0x000fe4000bf42070 */
[----:B------:R-:W-:Y:S02]  /*0430*/  UPLOP3.LUT UP4, UPT, UPT, UPT, UPT, 0x80, 0x8 ;  /* 0x000000000008789c */ /* 0x000fe40003f8f070 */
[----:B---3--:R-:W-:-:S04]  /*0440*/  UISETP.NE.U32.AND UP0, UPT, UR4, URZ, UPT ;  /* 0x000000ff0400728c */ /* 0x008fc8000bf05070 */
[----:B------:R-:W-:-:S04]  /*0450*/  UISETP.NE.AND.EX UP1, UPT, UR5, URZ, UPT, UP0 ;  /* 0x000000ff0500728c */ /* 0x000fc8000bf25300 */
[----:B------:R-:W-:-:S04]  /*0460*/  UISETP.EQ.OR.EX UP3, UPT, UR9, URZ, !UP1, UP2 ;  /* 0x000000ff0900728c */ /* 0x000fc8000cf62720 */
[----:B------:R-:W-:-:S06]  /*0470*/  UP2UR UR4, UPR, URZ, 0x8 ;  /* 0x00000008ff047883 */ /* 0x000fcc0008000000 */
[----:B------:R-:W-:Y:S01]  /*0480*/  MOV R79, UR4 ;  /* 0x00000004004f7c02 */ /* 0x000fe20008000f00 */
[----:B------:R-:W-:Y:S06]  /*0490*/  BRA.U !UP3, `(.L_x_8) ;  /* 0x000000010b207547 */ /* 0x000fec000b800000 */
[----:B-----5:R-:W-:Y:S01]  /*04a0*/  R2UR UR5, R40 ;  /* 0x00000000280572ca */ /* 0x020fe200000e0000 */
[----:B------:R-:W-:Y:S02]  /*04b0*/  UISETP.NE.U32.AND UP2, UPT, UR8, URZ, UPT ;  /* 0x000000ff0800728c */ /* 0x000fe4000bf45070 */
[----:B------:R-:W-:Y:S02]  /*04c0*/  USEL UR4, URZ, 0xffffffff, UP1 ;  /* 0xffffffffff047887 */ /* 0x000fe40008800000 */
[----:B------:R-:W-:-:S08]  /*04d0*/  UISETP.NE.AND.EX UP2, UPT, UR9, URZ, UPT, UP2 ;  /* 0x000000ff0900728c */ /* 0x000fd0000bf45320 */
[----:B------:R-:W-:-:S04]  /*04e0*/  UISETP.NE.AND UP0, UPT, UR5, URZ, UPT ;  /* 0x000000ff0500728c */ /* 0x000fc8000bf05270 */
[----:B------:R-:W-:-:S04]  /*04f0*/  @!UP2 USEL UR4, URZ, 0xffffffff, UP0 ;  /* 0xffffffffff04a887 */ /* 0x000fc80008000000 */
[----:B------:R-:W-:-:S04]  /*0500*/  ULOP3.LUT UR4, UR4, 0x1, URZ, 0xc0, !UPT ;  /* 0x0000000104047892 */ /* 0x000fc8000f8ec0ff */
[----:B------:R-:W-:-:S11]  /*0510*/  UISETP.NE.U32.AND UP4, UPT, UR4, 0x1, UPT ;  /* 0x000000010400788c */ /* 0x000fd6000bf85070 */
.L_x_8:
[----:B------:R-:W3:Y:S01]  /*0520*/  SHFL.IDX PT, R0, R77, RZ, 0x1f ;  /* 0x00001fff4d007589 */ /* 0x000ee200000e0000 */
[----:B------:R-:W-:-:S04]  /*0530*/  UISETP.NE.AND UP0, UPT, UR20, 0x2, UPT ;  /* 0x000000021400788c */ /* 0x000fc8000bf05270 */
[----:B------:R-:W-:Y:S02]  /*0540*/  UISETP.EQ.AND UP2, UPT, UR47, URZ, !UP0 ;  /* 0x000000ff2f00728c */ /* 0x000fe4000c742270 */
[----:B------:R-:W-:-:S04]  /*0550*/  USEL UR55, URZ, 0x1, UP0 ;  /* 0x00000001ff377887 */ /* 0x000fc80008000000 */
[----:B------:R-:W-:Y:S02]  /*0560*/  PLOP3.LUT P3, PT, P1, PT, UP2, 0x80, 0x8 ;  /* 0x000000000008781c */ /* 0x000fe40000f6f028 */
[----:B---3--:R-:W-:-:S13]  /*0570*/  ISETP.NE.AND P0, PT, R0, RZ, PT ;  /* 0x000000ff0000720c */ /* 0x008fda0003f05270 */
[----:B------:R-:W-:Y:S05]  /*0580*/  @P0 BRA `(.L_x_9) ;  /* 0x0000000000740947 */ /* 0x000fea0003800000 */
[----:B------:R-:W-:Y:S01]  /*0590*/  UMOV UR4, 0x400 ;  /* 0x0000040000047882 */ /* 0x000fe20000000000 */
[----:B------:R-:W-:Y:S01]  /*05a0*/  UMOV UR8, 0x1 ;  /* 0x0000000100087882 */ /* 0x000fe20000000000 */
[----:B------:R-:W-:Y:S01]  /*05b0*/  UMOV UR6, 0x2 ;  /* 0x0000000200067882 */ /* 0x000fe20000000000 */
[----:B------:R-:W-:Y:S02]  /*05c0*/  ULEA UR4, UR46, UR4, 0x18 ;  /* 0x000000042e047291 */ /* 0x000fe4000f8ec0ff */
[----:B------:R-:W-:-:S04]  /*05d0*/  UIADD3 UR8, UPT, UPT, -UR8, 0x100000, URZ ;  /* 0x0010000008087890 */ /* 0x000fc8000fffe1ff */
[----:B------:R-:W-:Y:S02]  /*05e0*/  USHF.L.U32 UR9, UR8, 0xb, URZ ;  /* 0x0000000b08097899 */ /* 0x000fe400080006ff */
[----:B------:R-:W-:Y:S02]  /*05f0*/  USHF.L.U32 UR8, UR8, 0x1, URZ ;  /* 0x0000000108087899 */ /* 0x000fe400080006ff */
[----:B------:R-:W-:-:S04]  /*0600*/  UIADD3 UR6, UPT, UPT, -UR6, 0x100000, URZ ;  /* 0x0010000006067890 */ /* 0x000fc8000fffe1ff */
[----:B------:R-:W-:Y:S02]  /*0610*/  USHF.L.U32 UR7, UR6, 0xb, URZ ;  /* 0x0000000b06077899 */ /* 0x000fe400080006ff */
[----:B------:R-:W-:Y:S01]  /*0620*/  USHF.L.U32 UR6, UR6, 0x1, URZ ;  /* 0x0000000106067899 */ /* 0x000fe200080006ff */
[----:B------:R-:W-:Y:S01]  /*0630*/  ELECT P0, URZ, PT ;  /* 0x0000000000ff782f */ /* 0x000fe20003800000 */
[----:B------:R-:W3:Y:S02]  /*0640*/  FENCE.VIEW.ASYNC.S ;  /* 0x00000000000073c6 */ /* 0x000ee40000000000 */
[----:B---3--:R3:W4:Y:S08]  /*0650*/  SYNCS.EXCH.64 URZ, [UR4], UR8 ;  /* 0x0000000804ff75b2 */ /* 0x0087300008000100 */
[----:B------:R3:W1:Y:S01]  /*0660*/  SYNCS.EXCH.64 URZ, [UR4+0x40], UR6 ;  /* 0x0000400604ff75b2 */ /* 0x0006620008000100 */
        /* <DEDUP_REMOVED lines=13> */
[----:B------:R3:W1:Y:S02]  /*0740*/  SYNCS.EXCH.64 URZ, [UR4+0x78], UR6 ;  /* 0x0000780604ff75b2 */ /* 0x0006640008000100 */
[----:B---3--:R-:W-:Y:S01]  /*0750*/  NOP ;  /* 0x0000000000007918 */ /* 0x008fe20000000000 */
.L_x_9:
[----:B------:R-:W3:Y:S01]  /*0760*/  SHFL.IDX PT, R0, R77, RZ, 0x1f ;  /* 0x00001fff4d007589 */ /* 0x000ee200000e0000 */
[----:B------:R-:W-:Y:S01]  /*0770*/  NOP ;  /* 0x0000000000007918 */ /* 0x000fe20000000000 */
[----:B---3--:R-:W-:-:S13]  /*0780*/  ISETP.NE.AND P0, PT, R0, 0x1, PT ;  /* 0x000000010000780c */ /* 0x008fda0003f05270 */
        /* <DEDUP_REMOVED lines=13> */
[----:B---3--:R3:W1:Y:S08]  /*0860*/  SYNCS.EXCH.64 URZ, [UR4+0x80], UR8 ;  /* 0x0000800804ff75b2 */ /* 0x0086700008000100 */
[----:B------:R3:W1:Y:S01]  /*0870*/  SYNCS.EXCH.64 URZ, [UR4+0xa0], UR6 ;  /* 0x0000a00604ff75b2 */ /* 0x0006620008000100 */
[----:B------:R3:W1:Y:S01]  /*0880*/  SYNCS.EXCH.64 URZ, [UR4+0x88], UR8 ;  /* 0x0000880804ff75b2 */ /* 0x0006620008000100 */
[----:B------:R3:W1:Y:S01]  /*0890*/  SYNCS.EXCH.64 URZ, [UR4+0xa8], UR6 ;  /* 0x0000a80604ff75b2 */ /* 0x0006620008000100 */
[----:B------:R3:W1:Y:S01]  /*08a0*/  SYNCS.EXCH.64 URZ, [UR4+0x90], UR8 ;  /* 0x0000900804ff75b2 */ /* 0x0006620008000100 */
[----:B------:R3:W1:Y:S01]  /*08b0*/  SYNCS.EXCH.64 URZ, [UR4+0xb0], UR6 ;  /* 0x0000b00604ff75b2 */ /* 0x0006620008000100 */
[----:B------:R3:W1:Y:S01]  /*08c0*/  SYNCS.EXCH.64 URZ, [UR4+0x98], UR8 ;  /* 0x0000980804ff75b2 */ /* 0x0006620008000100 */
[----:B------:R3:W1:Y:S01]  /*08d0*/  SYNCS.EXCH.64 URZ, [UR4+0xb8], UR6 ;  /* 0x0000b80604ff75b2 */ /* 0x0006620008000100 */
[----:B------:R-:W-:Y:S01]  /*08e0*/  NOP ;  /* 0x0000000000007918 */ /* 0x000fe20000000000 */
.L_x_10:
[----:B------:R-:W2:Y:S01]  /*08f0*/  SHFL.IDX PT, R0, R77, RZ, 0x1f ;  /* 0x00001fff4d007589 */ /* 0x000ea200000e0000 */
[----:B------:R-:W-:Y:S01]  /*0900*/  NOP ;  /* 0x0000000000007918 */ /* 0x000fe20000000000 */
[----:B--2---:R-:W-:-:S13]  /*0910*/  ISETP.NE.AND P0, PT, R0, 0x3, PT ;  /* 0x000000030000780c */ /* 0x004fda0003f05270 */
[----:B------:R-:W-:Y:S05]  /*0920*/  @P0 BRA `(.L_x_11) ;  /* 0x00000000002c0947 */ /* 0x000fea0003800000 */
[----:B---3--:R-:W-:Y:S01]  /*0930*/  UMOV UR6, 0x400 ;  /* 0x0000040000067882 */ /* 0x008fe20000000000 */
[----:B------:R-:W-:Y:S01]  /*0940*/  UMOV UR4, 0x20 ;  /* 0x0000002000047882 */ /* 0x000fe20000000000 */
[----:B------:R-:W-:Y:S02]  /*0950*/  ULEA UR6, UR46, UR6, 0x18 ;  /* 0x000000062e067291 */ /* 0x000fe4000f8ec0ff */
[----:B------:R-:W-:-:S04]  /*0960*/  UIADD3 UR4, UPT, UPT, -UR4, 0x100000, URZ ;  /* 0x0010000004047890 */ /* 0x000fc8000fffe1ff */
[----:B------:R-:W-:Y:S02]  /*0970*/  USHF.L.U32 UR5, UR4, 0xb, URZ ;  /* 0x0000000b04057899 */ /* 0x000fe400080006ff */
[----:B------:R-:W-:Y:S01]  /*0980*/  USHF.L.U32 UR4, UR4, 0x1, URZ ;  /* 0x0000000104047899 */ /* 0x000fe200080006ff */
[----:B------:R-:W-:Y:S01]  /*0990*/  ELECT P0, URZ, PT ;  /* 0x0000000000ff782f */ /* 0x000fe20003800000 */
[----:B------:R-:W2:Y:S10]  /*09a0*/  FENCE.VIEW.ASYNC.S ;  /* 0x00000000000073c6 */ /* 0x000eb40000000000 */
[----:B--2---:R2:W3:Y:S01]  /*09b0*/  SYNCS.EXCH.64 URZ, [UR6+0xc0], UR4 ;  /* 0x0000c00406ff75b2 */ /* 0x0044e20008000100 */
[----:B------:R2:W1:Y:S01]  /*09c0*/  SYNCS.EXCH.64 URZ, [UR6+0xc8], UR4 ;  /* 0x0000c80406ff75b2 */ /* 0x0004620008000100 */
[----:B------:R-:W-:Y:S01]  /*09d0*/  NOP ;  /* 0x0000000000007918 */ /* 0x000fe20000000000 */
.L_x_11:
[----:B------:R-:W4:Y:S01]  /*09e0*/  SHFL.IDX PT, R0, R77, RZ, 0x1f ;  /* 0x00001fff4d007589 */ /* 0x000f2200000e0000 */
[----:B------:R-:W-:Y:S01]  /*09f0*/  NOP ;  /* 0x0000000000007918 */ /* 0x000fe20000000000 */
[----:B----4-:R-:W-:-:S13]  /*0a00*/  ISETP.NE.AND P0, PT, R0, 0x4, PT ;  /* 0x000000040000780c */ /* 0x010fda0003f05270 */
[----:B------:R-:W-:Y:S05]  /*0a10*/  @P0 BRA `(.L_x_12) ;  /* 0x0000000000480947 */ /* 0x000fea0003800000 */
[----:B--23--:R-:W-:Y:S01]  /*0a20*/  UMOV UR4, 0x3a0 ;  /* 0x000003a000047882 */ /* 0x00cfe20000000000 */
[----:B------:R-:W-:Y:S01]  /*0a30*/  UMOV UR6, 0x400 ;  /* 0x0000040000067882 */ /* 0x000fe20000000000 */
[----:B------:R-:W-:Y:S01]  /*0a40*/  USEL UR4, UR4, 0x320, UP4 ;  /* 0x0000032004047887 */ /* 0x000fe2000a000000 */
        /* <DEDUP_REMOVED lines=9> */
[----:B------:R-:W2:Y:S02]  /*0ae0*/  FENCE.VIEW.ASYNC.S ;  /* 0x00000000000073c6 */ /* 0x000ea40000000000 */
[----:B--2---:R4:W2:Y:S08]  /*0af0*/  SYNCS.EXCH.64 URZ, [UR6+0xd0], UR8 ;  /* 0x0000d00806ff75b2 */ /* 0x0048b00008000100 */
[----:B------:R4:W3:Y:S01]  /*0b00*/  SYNCS.EXCH.64 URZ, [UR6+0xe0], UR4 ;  /* 0x0000e00406ff75b2 */ /* 0x0008e20008000100 */
[----:B------:R4:W1:Y:S01]  /*0b10*/  SYNCS.EXCH.64 URZ, [UR6+0xd8], UR8 ;  /* 0x0000d80806ff75b2 */ /* 0x0008620008000100 */
[----:B------:R4:W1:Y:S02]  /*0b20*/  SYNCS.EXCH.64 URZ, [UR6+0xe8], UR4 ;  /* 0x0000e80406ff75b2 */ /* 0x0008640008000100 */
[----:B----4-:R-:W-:Y:S01]  /*0b30*/  NOP ;  /* 0x0000000000007918 */ /* 0x010fe20000000000 */
.L_x_12:
[----:B------:R-:W4:Y:S01]  /*0b40*/  SHFL.IDX PT, R0, R77, RZ, 0x1f ;  /* 0x00001fff4d007589 */ /* 0x000f2200000e0000 */
[----:B------:R-:W-:Y:S01]  /*0b50*/  NOP ;  /* 0x0000000000007918 */ /* 0x000fe20000000000 */
[----:B----4-:R-:W-:-:S13]  /*0b60*/  ISETP.NE.AND P0, PT, R0, 0x5, PT ;  /* 0x000000050000780c */ /* 0x010fda0003f05270 */
[----:B------:R-:W-:Y:S05]  /*0b70*/  @P0 BRA `(.L_x_13) ;  /* 0x0000000000540947 */ /* 0x000fea0003800000 */
[----:B--23--:R-:W-:Y:S01]  /*0b80*/  UMOV UR4, 0x400 ;  /* 0x0000040000047882 */ /* 0x00cfe20000000000 */
        /* <DEDUP_REMOVED lines=14> */
[----:B------:R4:W1:Y:S01]  /*0c70*/  SYNCS.EXCH.64 URZ, [UR4+0x118], UR8 ;  /* 0x0001180804ff75b2 */ /* 0x0008620008000100 */
[----:B------:R4:W1:Y:S01]  /*0c80*/  SYNCS.EXCH.64 URZ, [UR4+0x100], UR6 ;  /* 0x0001000604ff75b2 */ /* 0x0008620008000100 */
[----:B------:R4:W1:Y:S01]  /*0c90*/  SYNCS.EXCH.64 URZ, [UR4+0x120], UR8 ;  /* 0x0001200804ff75b2 */ /* 0x0008620008000100 */
[----:B------:R4:W1:Y:S01]  /*0ca0*/  SYNCS.EXCH.64 URZ, [UR4+0x108], UR6 ;  /* 0x0001080604ff75b2 */ /* 0x0008620008000100 */
[----:B------:R4:W1:Y:S02]  /*0cb0*/  SYNCS.EXCH.64 URZ, [UR4+0x128], UR8 ;  /* 0x0001280804ff75b2 */ /* 0x0008640008000100 */
[----:B----4-:R-:W-:Y:S01]  /*0cc0*/  NOP ;  /* 0x0000000000007918 */ /* 0x010fe20000000000 */
.L_x_13:
[----:B------:R-:W4:Y:S01]  /*0cd0*/  SHFL.IDX PT, R0, R77, RZ, 0x1f ;  /* 0x00001fff4d007589 */ /* 0x000f2200000e0000 */
[----:B------:R-:W-:Y:S01]  /*0ce0*/  ISETP.NE.OR P1, PT, RZ, UR20, !P1 ;  /* 0x00000014ff007c0c */ /* 0x000fe2000cf25670 */
[----:B------:R-:W-:Y:S01]  /*0cf0*/  NOP ;  /* 0x0000000000007918 */ /* 0x000fe20000000000 */
[----:B----4-:R-:W-:-:S13]  /*0d00*/  ISETP.NE.AND P0, PT, R0, 0x3, PT ;  /* 0x000000030000780c */ /* 0x010fda0003f05270 */
[----:B------:R-:W-:Y:S05]  /*0d10*/  @P0 BRA `(.L_x_14) ;  /* 0x0000000000340947 */ /* 0x000fea0003800000 */
[----:B--23--:R-:W-:Y:S01]  /*0d20*/  UMOV UR4, 0x400 ;  /* 0x0000040000047882 */ /* 0x00cfe20000000000 */
[----:B------:R-:W-:Y:S01]  /*0d30*/  UMOV UR6, 0x20 ;  /* 0x0000002000067882 */ /* 0x000fe20000000000 */
[----:B------:R-:W-:Y:S02]  /*0d40*/  ULEA UR4, UR46, UR4, 0x18 ;  /* 0x000000042e047291 */ /* 0x000fe4000f8ec0ff */
[----:B------:R-:W-:-:S04]  /*0d50*/  UIADD3 UR6, UPT, UPT, -UR6, 0x100000, URZ ;  /* 0x0010000006067890 */ /* 0x000fc8000fffe1ff */
[----:B------:R-:W-:Y:S02]  /*0d60*/  USHF.L.U32 UR7, UR6, 0xb, URZ ;  /* 0x0000000b06077899 */ /* 0x000fe400080006ff */
[----:B------:R-:W-:Y:S01]  /*0d70*/  USHF.L.U32 UR6, UR6, 0x1, URZ ;  /* 0x0000000106067899 */ /* 0x000fe200080006ff */
[----:B------:R-:W-:Y:S01]  /*0d80*/  ELECT P0, URZ, PT ;  /* 0x0000000000ff782f */ /* 0x000fe20003800000 */
[----:B------:R-:W2:Y:S10]  /*0d90*/  FENCE.VIEW.ASYNC.S ;  /* 0x00000000000073c6 */ /* 0x000eb40000000000 */
[----:B--2---:R4:W2:Y:S01]  /*0da0*/  SYNCS.EXCH.64 URZ, [UR4+0x130], UR6 ;  /* 0x0001300604ff75b2 */ /* 0x0048a20008000100 */
[----:B------:R4:W3:Y:S01]  /*0db0*/  SYNCS.EXCH.64 URZ, [UR4+0x140], UR6 ;  /* 0x0001400604ff75b2 */ /* 0x0008e20008000100 */
[----:B------:R4:W1:Y:S01]  /*0dc0*/  SYNCS.EXCH.64 URZ, [UR4+0x138], UR6 ;  /* 0x0001380604ff75b2 */ /* 0x0008620008000100 */
[----:B------:R4:W1:Y:S02]  /*0dd0*/  SYNCS.EXCH.64 URZ, [UR4+0x148], UR6 ;  /* 0x0001480604ff75b2 */ /* 0x0008640008000100 */
[----:B----4-:R-:W-:Y:S01]  /*0de0*/  NOP ;  /* 0x0000000000007918 */ /* 0x010fe20000000000 */
.L_x_14:
[----:B------:R-:W-:Y:S01]  /*0df0*/  VOTEU.ALL UP0, P1 ;  /* 0x0000000000ff7886 */ /* 0x000fe20000800000 */
[----:B--23--:R-:W-:Y:S01]  /*0e00*/  UMOV UR4, 0x20 ;  /* 0x0000002000047882 */ /* 0x00cfe20000000000 */
[----:B------:R-:W2:Y:S01]  /*0e10*/  LDCU UR7, c[0x0][0x36c] ;  /* 0x00006d80ff0777ac */ /* 0x000ea20008000800 */
[----:B------:R-:W-:Y:S01]  /*0e20*/  NOP ;  /* 0x0000000000007918 */ /* 0x000fe20000000000 */
[----:B------:R-:W-:Y:S01]  /*0e30*/  LOP3.LUT R0, R87, 0x1f, RZ, 0xc0, !PT ;  /* 0x0000001f57007812 */ /* 0x000fe200078ec0ff */
[----:B------:R-:W-:Y:S01]  /*0e40*/  @!UP0 UMOV UR6, 0x400 ;  /* 0x0000040000068882 */ /* 0x000fe20000000000 */
[----:B------:R-:W-:-:S04]  /*0e50*/  @!UP0 UIADD3 UR4, UPT, UPT, -UR4, 0x100000, URZ ;  /* 0x0010000004048890 */ /* 0x000fc8000fffe1ff */
[----:B------:R-:W-:Y:S02]  /*0e60*/  @!UP0 USHF.L.U32 UR5, UR4, 0xb, URZ ;  /* 0x0000000b04058899 */ /* 0x000fe400080006ff */
[----:B------:R-:W-:Y:S02]  /*0e70*/  @!UP0 USHF.L.U32 UR4, UR4, 0x1, URZ ;  /* 0x0000000104048899 */ /* 0x000fe400080006ff */
[----:B------:R-:W-:Y:S01]  /*0e80*/  @!UP0 ULEA UR6, UR46, UR6, 0x18 ;  /* 0x000000062e068291 */ /* 0x000fe2000f8ec0ff */
[----:B------:R-:W-:Y:S01]  /*0e90*/  VOTEU.ALL UP0, P1 ;  /* 0x0000000000ff7886 */ /* 0x000fe20000800000 */
[----:B------:R-:W-:Y:S02]  /*0ea0*/  UISETP.NE.AND UP5, UPT, UR20, URZ, UPT ;  /* 0x000000ff1400728c */ /* 0x000fe4000bfa5270 */
[----:B--2---:R-:W-:Y:S01]  /*0eb0*/  UISETP.EQ.U32.AND UP6, UPT, UR7, 0x1, UPT ;  /* 0x000000010700788c */ /* 0x004fe2000bfc2070 */
[----:B------:R-:W2:Y:S07]  /*0ec0*/  FENCE.VIEW.ASYNC.S ;  /* 0x00000000000073c6 */ /* 0x000eae0000000000 */
[----:B--2---:R2:W3:Y:S01]  /*0ed0*/  @!UP0 SYNCS.EXCH.64 URZ, [UR6+0x150], UR4 ;  /* 0x0001500406ff85b2 */ /* 0x0044e20008000100 */
[----:B------:R-:W-:Y:S05]  /*0ee0*/  BRA.U !UP6, `(.L_x_15) ;  /* 0x000000010e087547 */ /* 0x000fea000b800000 */
[----:B-1-3--:R-:W-:Y:S01]  /*0ef0*/  UCGABAR_ARV ;  /* 0x00000000000079c7 */ /* 0x00afe20008000000 */
[----:B------:R-:W-:Y:S05]  /*0f00*/  BRA `(.L_x_16) ;  /* 0x0000000000047947 */ /* 0x000fea0003800000 */
.L_x_15:
[----:B-1-3--:R-:W-:Y:S01]  /*0f10*/  NOP ;  /* 0x0000000000007918 */ /* 0x00afe20000000000 */
.L_x_16:
[----:B------:R-:W1:Y:S01]  /*0f20*/  S2UR UR23, SR_CTAID.X ;  /* 0x00000000001779c3 */ /* 0x000e620000002500 */
[----:B------:R-:W-:-:S05]  /*0f30*/  CS2R.32 R78, SR_CgaSize ;  /* 0x00000000004e7805 */ /* 0x000fca0000008a00 */
[----:B------:R-:W-:-:S05]  /*0f40*/  IMAD R78, R78, -0xa0, RZ ;  /* 0xffffff604e4e7824 */ /* 0x000fca00078e02ff */
[----:B--2---:R-:W-:-:S14]  /*0f50*/  R2UR UR5, R78 ;  /* 0x000000004e0572ca */ /* 0x004fdc00000e0000 */
[----:B------:R-:W2:Y:S01]  /*0f60*/  LDCU UR5, c[0x0][UR5+0x2b0] ;  /* 0x00005600050577ac */ /* 0x000ea20008000800 */
[----:B------:R-:W-:-:S05]  /*0f70*/  CS2R.32 R78, SR_CgaSize ;  /* 0x00000000004e7805 */ /* 0x000fca0000008a00 */
[----:B------:R-:W-:-:S05]  /*0f80*/  IMAD R78, R78, -0xa0, RZ ;  /* 0xffffff604e4e7824 */ /* 0x000fca00078e02ff */
[----:B------:R-:W-:-:S14]  /*0f90*/  R2UR UR4, R78 ;  /* 0x000000004e0472ca */ /* 0x000fdc00000e0000 */
[----:B------:R-:W3:Y:S01]  /*0fa0*/  LDCU UR4, c[0x0][UR4+0x2b4] ;  /* 0x00005680040477ac */ /* 0x000ee20008000800 */
[----:B------:R-:W4:Y:S01]  /*0fb0*/  S2UR UR31, SR_CTAID.Y ;  /* 0x00000000001f79c3 */ /* 0x000f220000002600 */
[----:B------:R-:W-:-:S05]  /*0fc0*/  CS2R.32 R78, SR_CgaSize ;  /* 0x00000000004e7805 */ /* 0x000fca0000008a00 */
[----:B------:R-:W-:-:S05]  /*0fd0*/  IMAD R78, R78, -0xa0, RZ ;  /* 0xffffff604e4e7824 */ /* 0x000fca00078e02ff */
[----:B------:R-:W-:-:S14]  /*0fe0*/  R2UR UR7, R78 ;  /* 0x000000004e0772ca */ /* 0x000fdc00000e0000 */
[----:B------:R-:W3:Y:S01]  /*0ff0*/  LDCU UR7, c[0x0][UR7+0x2a4] ;  /* 0x00005480070777ac */ /* 0x000ee20008000800 */
[----:B------:R-:W-:Y:S01]  /*1000*/  UISETP.GT.U32.AND UP0, UPT, UR47, 0xffff, UPT ;  /* 0x0000ffff2f00788c */ /* 0x000fe2000bf04070 */
[----:B------:R-:W-:-:S05]  /*1010*/  CS2R.32 R78, SR_CgaSize ;  /* 0x00000000004e7805 */ /* 0x000fca0000008a00 */
[----:B------:R-:W-:-:S05]  /*1020*/  IMAD R78, R78, -0xa0, RZ ;  /* 0xffffff604e4e7824 */ /* 0x000fca00078e02ff */
[----:B------:R-:W-:-:S14]  /*1030*/  R2UR UR63, R78 ;  /* 0x000000004e3f72ca */ /* 0x000fdc00000e0000 */
[----:B------:R-:W3:Y:S01]  /*1040*/  LDCU UR63, c[0x0][UR63+0x2a0] ;  /* 0x000054003f3f77ac */ /* 0x000ee20008000800 */
[----:B------:R-:W3:Y:S01]  /*1050*/  LDCU UR21, c[0x0][0xb24] ;  /* 0x00016480ff1577ac */ /* 0x000ee20008000800 */
[----:B------:R-:W3:Y:S01]  /*1060*/  LDCU UR45, c[0x0][0xb24] ;  /* 0x00016480ff2d77ac */ /* 0x000ee20008000800 */
[----:B-1----:R-:W-:Y:S01]  /*1070*/  I2FP.F32.U32 R3, UR23 ;  /* 0x0000001700037c45 */ /* 0x002fe20008201000 */
[----:B------:R-:W1:Y:S04]  /*1080*/  LDCU UR27, c[0x0][0xb30] ;  /* 0x00016600ff1b77ac */ /* 0x000e680008000800 */
[----:B--2---:R-:W-:Y:S01]  /*1090*/  FMUL R3, R3, UR5 ;  /* 0x0000000503037c20 */ /* 0x004fe20008400000 */
[----:B------:R-:W-:Y:S01]  /*10a0*/  USEL UR5, UR47, 0xffff, !UP0 ;  /* 0x0000ffff2f057887 */ /* 0x000fe2000c000000 */
[----:B----4-:R-:W-:Y:S01]  /*10b0*/  I2FP.F32.U32 R2, UR31 ;  /* 0x0000001f00027c45 */ /* 0x010fe20008201000 */
[----:B------:R-:W-:-:S03]  /*10c0*/  USHF.L.U32 UR24, UR46, 0xc, URZ ;  /* 0x0000000c2e187899 */ /* 0x000fc600080006ff */
[----:B------:R-:W2:Y:S01]  /*10d0*/  F2I.U32.TRUNC.NTZ R3, R3 ;  /* 0x0000000300037305 */ /* 0x000ea2000020f000 */
[----:B------:R-:W-:Y:S01]  /*10e0*/  ULOP3.LUT UR22, UR5, 0xffff, URZ, 0xc0, !UPT ;  /* 0x0000ffff05167892 */ /* 0x000fe2000f8ec0ff */
[----:B---3--:R-:W-:-:S06]  /*10f0*/  FMUL R2, R2, UR4 ;  /* 0x0000000402027c20 */ /* 0x008fcc0008400000 */
[----:B------:R-:W3:Y:S01]  /*1100*/  F2I.U32.TRUNC.NTZ R2, R2 ;  /* 0x0000000200027305 */ /* 0x000ee2000020f000 */
[----:B--2---:R-:W-:Y:S02]  /*1110*/  R2UR UR4, R3 ;  /* 0x00000000030472ca */ /* 0x004fe400000e0000 */
[----:B------:R-:W-:Y:S02]  /*1120*/  PRMT R3, RZ, 0x7610, R3 ;  /* 0x00007610ff037816 */ /* 0x000fe40000000003 */
[----:B---3--:R-:W-:Y:S02]  /*1130*/  R2UR UR6, R2 ;  /* 0x00000000020672ca */ /* 0x008fe400000e0000 */
[----:B------:R-:W-:-:S07]  /*1140*/  PRMT R2, RZ, 0x7610, R2 ;  /* 0x00007610ff027816 */ /* 0x000fce0000000002 */
[----:B------:R-:W-:-:S04]  /*1150*/  UIADD3 UR5, UPT, UPT, -UR4, URZ, URZ ;  /* 0x000000ff04057290 */ /* 0x000fc8000fffe1ff */
[----:B------:R-:W-:Y:S02]  /*1160*/  UIMAD UR63, UR63, UR5, UR23 ;  /* 0x000000053f3f72a4 */ /* 0x000fe4000f8e0217 */
[----:B------:R-:W-:-:S04]  /*1170*/  UIADD3 UR4, UPT, UPT, -UR6, URZ, URZ ;  /* 0x000000ff06047290 */ /* 0x000fc8000fffe1ff */
[----:B------:R-:W-:-:S06]  /*1180*/  UIMAD UR4, UR7, UR4, UR31 ;  /* 0x00000004070472a4 */ /* 0x000fcc000f8e021f */
[----:B------:R-:W-:Y:S01]  /*1190*/  IMAD.U32 R78, RZ, RZ, UR4 ;  /* 0x00000004ff4e7e24 */ /* 0x000fe2000f8e00ff */
[----:B-1----:R-:W-:Y:S06]  /*11a0*/  BRA.U UP5, `(.L_x_17) ;  /* 0x0000000105407547 */ /* 0x002fec000b800000 */
[----:B------:R-:W-:Y:S01]  /*11b0*/  R2UR UR4, R78 ;  /* 0x000000004e0472ca */ /* 0x000fe200000e0000 */
[----:B------:R-:W-:-:S12]  /*11c0*/  ULOP3.LUT UR7, UR63, 0xfffffffe, URZ, 0xc0, !UPT ;  /* 0xfffffffe3f077892 */ /* 0x000fd8000f8ec0ff */
[----:B------:R-:W-:Y:S02]  /*11d0*/  UISETP.NE.AND UP0, UPT, UR4, URZ, UPT ;  /* 0x000000ff0400728c */ /* 0x000fe4000bf05270 */
[----:B------:R-:W-:Y:S02]  /*11e0*/  ULOP3.LUT UR4, UR63, 0x2, URZ, 0x3c, !UPT ;  /* 0x000000023f047892 */ /* 0x000fe4000f8e3cff */
[----:B------:R-:W-:Y:S02]  /*11f0*/  UISETP.GT.U32.AND UP2, UPT, UR63, 0x1, UP0 ;  /* 0x000000013f00788c */ /* 0x000fe40008744070 */
[----:B------:R-:W-:Y:S02]  /*1200*/  UISETP.GT.U32.AND UP0, UPT, UR4, 0x1, UP0 ;  /* 0x000000010400788c */ /* 0x000fe40008704070 */
[----:B------:R-:W-:Y:S02]  /*1210*/  USEL UR5, URZ, 0x2, UP2 ;  /* 0x00000002ff057887 */ /* 0x000fe40009000000 */
[----:B------:R-:W-:-:S02]  /*1220*/  USEL UR6, URZ, 0x1, UP2 ;  /* 0x00000001ff067887 */ /* 0x000fc40009000000 */
[----:B------:R-:W-:Y:S02]  /*1230*/  USEL UR4, URZ, 0x4, UP0 ;  /* 0x00000004ff047887 */ /* 0x000fe40008000000 */
[----:B------:R-:W-:Y:S02]  /*1240*/  USEL UR8, URZ, 0x8, UP0 ;  /* 0x00000008ff087887 */ /* 0x000fe40008000000 */
[----:B------:R-:W-:-:S03]  /*1250*/  UIADD3 UR4, UPT, UPT, UR4, UR5, UR6 ;  /* 0x0000000504047290 */ /* 0x000fc6000fffe006 */
[----:B------:R-:W-:Y:S01]  /*1260*/  UMOV UR5, 0x3 ;  /* 0x0000000300057882 */ /* 0x000fe20000000000 */
[----:B------:R-:W-:Y:S02]  /*1270*/  UIADD3 UR4, UPT, UPT, UR4, UR8, URZ ;  /* 0x0000000804047290 */ /* 0x000fe4000fffe0ff */
[----:B------:R-:W-:-:S04]  /*1280*/  USHF.L.U32 UR5, UR5, UR7, URZ ;  /* 0x0000000705057299 */ /* 0x000fc800080006ff */
[----:B------:R-:W-:Y:S02]  /*1290*/  MOV R3, UR4 ;  /* 0x0000000400037c02 */ /* 0x000fe40008000f00 */
[----:B------:R-:W-:-:S07]  /*12a0*/  IMAD.U32 R2, RZ, RZ, UR5 ;  /* 0x00000005ff027e24 */ /* 0x000fce000f8e00ff */
.L_x_17:
[----:B------:R-:W1:Y:S01]  /*12b0*/  S2UR UR36, SR_CTAID.Z ;  /* 0x00000000002479c3 */ /* 0x000e620000002700 */
[----:B------:R-:W-:Y:S01]  /*12c0*/  UISETP.GE.AND UP0, UPT, UR21, 0x1, UPT ;  /* 0x000000011500788c */ /* 0x000fe2000bf06270 */
[----:B------:R-:W-:Y:S01]  /*12d0*/  UMOV UR28, 0x5 ;  /* 0x00000005001c7882 */ /* 0x000fe20000000000 */
[----:B------:R-:W-:-:S07]  /*12e0*/  UMOV UR30, UR23 ;  /* 0x00000017001e7c82 */ /* 0x000fce0008000000 */
[----:B------:R-:W-:Y:S05]  /*12f0*/  BRA.U !UP0, `(.L_x_18) ;  /* 0x0000000108d47547 */ /* 0x000fea000b800000 */
[----:B------:R-:W2:Y:S01]  /*1300*/  LDCU.128 UR16, c[0x0][0xb10] ;  /* 0x00016200ff1077ac */ /* 0x000ea20008000c00 */
[----:B------:R-:W3:Y:S01]  /*1310*/  LDCU UR6, c[0x0][0x370] ;  /* 0x00006e00ff0677ac */ /* 0x000ee20008000800 */
[----:B------:R-:W4:Y:S01]  /*1320*/  LDCU UR7, c[0x0][0x374] ;  /* 0x00006e80ff0777ac */ /* 0x000f220008000800 */
[----:B------:R-:W1:Y:S01]  /*1330*/  LDCU UR25, c[0x0][0xb0c] ;  /* 0x00016180ff1977ac */ /* 0x000e620008000800 */
[----:B------:R-:W1:Y:S01]  /*1340*/  LDCU UR26, c[0x0][0xb20] ;  /* 0x00016400ff1a77ac */ /* 0x000e620008000800 */
[----:B------:R-:W1:Y:S01]  /*1350*/  LDCU.64 UR8, c[0x0][0xb28] ;  /* 0x00016500ff0877ac */ /* 0x000e620008000a00 */
[----:B--2---:R-:W-:Y:S02]  /*1360*/  UISETP.NE.AND UP3, UPT, UR18, 0x1, UPT ;  /* 0x000000011200788c */ /* 0x004fe4000bf65270 */
[----:B----4-:R-:W-:Y:S02]  /*1370*/  UIMAD.WIDE.U32 UR10, UR7, UR19, URZ ;  /* 0x00000013070a72a5 */ /* 0x010fe4000f8e00ff */
[----:B---3--:R-:W-:-:S02]  /*1380*/  UIMAD.WIDE.U32 UR12, UR6, UR16, URZ ;  /* 0x00000010060c72a5 */ /* 0x008fc4000f8e00ff */
[----:B-1----:R-:W-:Y:S02]  /*1390*/  UISETP.NE.AND UP0, UPT, UR25, 0x1, UPT ;  /* 0x000000011900788c */ /* 0x002fe4000bf05270 */
[----:B------:R-:W-:Y:S01]  /*13a0*/  UIMAD.WIDE.U32 UR4, UR23, UR16, URZ ;  /* 0x00000010170472a5 */ /* 0x000fe2000f8e00ff */
[----:B------:R-:W-:Y:S02]  /*13b0*/  UMOV UR10, UR11 ;  /* 0x0000000b000a7c82 */ /* 0x000fe40008000000 */
[----:B------:R-:W-:Y:S01]  /*13c0*/  UMOV UR12, UR13 ;  /* 0x0000000d000c7c82 */ /* 0x000fe20008000000 */
[----:B------:R-:W-:Y:S02]  /*13d0*/  @UP3 USHF.R.U32.HI UR7, URZ, UR26, UR10 ;  /* 0x0000001aff073299 */ /* 0x000fe4000801160a */
[----:B------:R-:W-:Y:S01]  /*13e0*/  UISETP.NE.AND UP2, UPT, UR21, 0x1, UPT ;  /* 0x000000011500788c */ /* 0x000fe2000bf45270 */
[----:B------:R-:W-:Y:S02]  /*13f0*/  UMOV UR4, UR5 ;  /* 0x0000000500047c82 */ /* 0x000fe40008000000 */
[----:B------:R-:W-:-:S02]  /*1400*/  @UP0 USHF.R.U32.HI UR6, URZ, UR17, UR12 ;  /* 0x00000011ff060299 */ /* 0x000fc4000801160c */
[----:B------:R-:W-:Y:S02]  /*1410*/  USHF.R.U32.HI UR4, URZ, UR17, UR4 ;  /* 0x00000011ff047299 */ /* 0x000fe40008011604 */
[----:B------:R-:W-:Y:S02]  /*1420*/  UIMAD.WIDE.U32 UR12, UR31, UR19, URZ ;  /* 0x000000131f0c72a5 */ /* 0x000fe4000f8e00ff */
[----:B------:R-:W-:Y:S02]  /*1430*/  UIMAD.WIDE.U32 UR10, UR7, UR8, URZ ;  /* 0x00000008070a72a5 */ /* 0x000fe4000f8e00ff */
[----:B------:R-:W-:Y:S02]  /*1440*/  UIMAD.WIDE.U32 UR14, UR6, UR8, URZ ;  /* 0x00000008060e72a5 */ /* 0x000fe4000f8e00ff */
[----:B------:R-:W-:-:S03]  /*1450*/  USEL UR5, UR23, UR4, !UP0 ;  /* 0x0000000417057287 */ /* 0x000fc6000c000000 */
[----:B------:R-:W-:Y:S01]  /*1460*/  UMOV UR4, UR13 ;  /* 0x0000000d00047c82 */ /* 0x000fe20008000000 */
[----:B------:R-:W-:Y:S01]  /*1470*/  UMOV UR10, UR11 ;  /* 0x0000000b000a7c82 */ /* 0x000fe20008000000 */
[----:B------:R-:W-:Y:S02]  /*1480*/  USHF.R.U32.HI UR4, URZ, UR26, UR4 ;  /* 0x0000001aff047299 */ /* 0x000fe40008011604 */
[----:B------:R-:W-:Y:S01]  /*1490*/  @UP2 USHF.R.U32.HI UR7, URZ, UR9, UR10 ;  /* 0x00000009ff072299 */ /* 0x000fe2000801160a */
[----:B------:R-:W-:Y:S01]  /*14a0*/  UMOV UR14, UR15 ;  /* 0x0000000f000e7c82 */ /* 0x000fe20008000000 */
[----:B------:R-:W-:Y:S02]  /*14b0*/  USEL UR4, UR31, UR4, !UP3 ;  /* 0x000000041f047287 */ /* 0x000fe4000d800000 */
[----:B------:R-:W-:Y:S02]  /*14c0*/  @UP2 USHF.R.U32.HI UR6, URZ, UR9, UR14 ;  /* 0x00000009ff062299 */ /* 0x000fe4000801160e */
[----:B------:R-:W-:-:S02]  /*14d0*/  UIMAD UR7, UR7, UR21, URZ ;  /* 0x00000015070772a4 */ /* 0x000fc4000f8e02ff */
[----:B------:R-:W-:Y:S02]  /*14e0*/  UIMAD UR12, UR6, UR21, URZ ;  /* 0x00000015060c72a4 */ /* 0x000fe4000f8e02ff */
[----:B------:R-:W-:Y:S02]  /*14f0*/  UISETP.GE.AND UP0, UPT, UR4, UR7, UPT ;  /* 0x000000070400728c */ /* 0x000fe4000bf06270 */
[----:B------:R-:W-:Y:S02]  /*1500*/  UIMAD.WIDE.U32 UR10, UR4, UR8, URZ ;  /* 0x00000008040a72a5 */ /* 0x000fe4000f8e00ff */
[----:B------:R-:W-:Y:S02]  /*1510*/  UISETP.GE.OR UP0, UPT, UR5, UR12, UP0 ;  /* 0x0000000c0500728c */ /* 0x000fe40008706670 */
[----:B------:R-:W-:Y:S02]  /*1520*/  UIMAD.WIDE.U32 UR12, UR5, UR8, URZ ;  /* 0x00000008050c72a5 */ /* 0x000fe4000f8e00ff */
[----:B------:R-:W-:Y:S01]  /*1530*/  UIADD3 UR10, UPT, UPT, -UR4, URZ, URZ ;  /* 0x000000ff040a7290 */ /* 0x000fe2000fffe1ff */
[----:B------:R-:W-:Y:S01]  /*1540*/  UMOV UR8, UR11 ;  /* 0x0000000b00087c82 */ /* 0x000fe20008000000 */
[----:B------:R-:W-:-:S02]  /*1550*/  UIADD3 UR30, UPT, UPT, -UR5, URZ, URZ ;  /* 0x000000ff051e7290 */ /* 0x000fc4000fffe1ff */
[----:B------:R-:W-:-:S03]  /*1560*/  USHF.R.U32.HI UR8, URZ, UR9, UR8 ;  /* 0x00000009ff087299 */ /* 0x000fc60008011608 */
[----:B------:R-:W-:Y:S01]  /*1570*/  @!UP0 UMOV UR7, UR13 ;  /* 0x0000000d00078c82 */ /* 0x000fe20008000000 */
[----:B------:R-:W-:Y:S02]  /*1580*/  UIMAD UR31, UR18, UR10, UR31 ;  /* 0x0000000a121f72a4 */ /* 0x000fe4000f8e021f */
[----:B------:R-:W-:Y:S02]  /*1590*/  USEL UR8, UR4, UR8, !UP2 ;  /* 0x0000000804087287 */ /* 0x000fe4000d000000 */
[----:B------:R-:W-:Y:S02]  /*15a0*/  @!UP0 USHF.R.U32.HI UR7, URZ, UR9, UR7 ;  /* 0x00000009ff078299 */ /* 0x000fe40008011607 */
[----:B------:R-:W-:Y:S02]  /*15b0*/  UIADD3 UR9, UPT, UPT, -UR8, URZ, URZ ;  /* 0x000000ff08097290 */ /* 0x000fe4000fffe1ff */
[----:B------:R-:W-:Y:S02]  /*15c0*/  @!UP0 USEL UR7, UR5, UR7, !UP2 ;  /* 0x0000000705078287 */ /* 0x000fe4000d000000 */
[----:B------:R-:W-:-:S02]  /*15d0*/  UIMAD UR9, UR21, UR9, UR4 ;  /* 0x00000009150972a4 */ /* 0x000fc4000f8e0204 */
[----:B------:R-:W-:Y:S02]  /*15e0*/  @!UP0 UIADD3 UR8, UPT, UPT, UR8, -UR7, URZ ;  /* 0x8000000708088290 */ /* 0x000fe4000fffe0ff */
[----:B------:R-:W-:Y:S02]  /*15f0*/  @!UP0 UIMAD UR6, UR9, UR6, UR7 ;  /* 0x00000006090682a4 */ /* 0x000fe4000f8e0207 */
[----:B------:R-:W-:Y:S02]  /*1600*/  @!UP0 UIMAD UR4, UR8, UR21, UR5 ;  /* 0x00000015080482a4 */ /* 0x000fe4000f8e0205 */
[----:B------:R-:W-:Y:S02]  /*1610*/  UIMAD UR30, UR25, UR30, UR23 ;  /* 0x0000001e191e72a4 */ /* 0x000fe4000f8e0217 */
[----:B------:R-:W-:Y:S01]  /*1620*/  UIMAD UR31, UR4, UR18, UR31 ;  /* 0x00000012041f72a4 */ /* 0x000fe2000f8e021f */
[----:B------:R-:W-:Y:S02]  /*1630*/  @!UP0 UMOV UR5, UR6 ;  /* 0x0000000600058c82 */ /* 0x000fe40008000000 */
[----:B------:R-:W-:-:S12]  /*1640*/  UIMAD UR30, UR5, UR25, UR30 ;  /* 0x00000019051e72a4 */ /* 0x000fd8000f8e021e */
.L_x_18:
[----:B------:R-:W-:Y:S02]  /*1650*/  UISETP.NE.AND UP2, UPT, UR27, 0x1, UPT ;  /* 0x000000011b00788c */ /* 0x000fe4000bf45270 */
[----:B------:R-:W-:Y:S02]  /*1660*/  UISETP.NE.AND UP0, UPT, UR20, 0x2, UPT ;  /* 0x000000021400788c */ /* 0x000fe4000bf05270 */
[----:B------:R-:W-:Y:S02]  /*1670*/  ULOP3.LUT UR24, UR24, 0x2000, URZ, 0xc0, !UPT ;  /* 0x0000200018187892 */ /* 0x000fe4000f8ec0ff */
[----:B------:R-:W-:-:S03]  /*1680*/  USHF.L.U32 UR21, UR28, UR22, URZ ;  /* 0x000000161c157299 */ /* 0x000fc600080006ff */
[----:B------:R-:W-:Y:S09]  /*1690*/  BRA.U UP2, `(.L_x_19) ;  /* 0x0000000102407547 */ /* 0x000ff2000b800000 */
[----:B------:R-:W2:Y:S01]  /*16a0*/  LDCU.128 UR8, c[0x0][0xb10] ;  /* 0x00016200ff0877ac */ /* 0x000ea20008000c00 */
[----:B------:R-:W3:Y:S01]  /*16b0*/  LDCU UR12, c[0x0][0xb0c] ;  /* 0x00016180ff0c77ac */ /* 0x000ee20008000800 */
[----:B------:R-:W4:Y:S01]  /*16c0*/  LDCU UR13, c[0x0][0xb20] ;  /* 0x00016400ff0d77ac */ /* 0x000f220008000800 */
[----:B--2---:R-:W-:Y:S02]  /*16d0*/  UIMAD.WIDE.U32 UR4, UR30, UR8, URZ ;  /* 0x000000081e0472a5 */ /* 0x004fe4000f8e00ff */
[----:B------:R-:W-:Y:S02]  /*16e0*/  UIMAD.WIDE.U32 UR6, UR31, UR11, URZ ;  /* 0x0000000b1f0672a5 */ /* 0x000fe4000f8e00ff */
[----:B---3--:R-:W-:Y:S02]  /*16f0*/  UISETP.NE.AND UP2, UPT, UR12, 0x1, UPT ;  /* 0x000000010c00788c */ /* 0x008fe4000bf45270 */
[----:B------:R-:W-:-:S03]  /*1700*/  USHF.R.U32.HI UR5, URZ, UR9, UR5 ;  /* 0x00000009ff057299 */ /* 0x000fc60008011605 */
[----:B------:R-:W-:Y:S01]  /*1710*/  UMOV UR4, UR7 ;  /* 0x0000000700047c82 */ /* 0x000fe20008000000 */
[----:B------:R-:W-:Y:S02]  /*1720*/  USEL UR5, UR30, UR5, !UP2 ;  /* 0x000000051e057287 */ /* 0x000fe4000d000000 */
[----:B------:R-:W-:Y:S02]  /*1730*/  UISETP.NE.AND UP2, UPT, UR10, 0x1, UPT ;  /* 0x000000010a00788c */ /* 0x000fe4000bf45270 */
[----:B----4-:R-:W-:-:S04]  /*1740*/  USHF.R.U32.HI UR4, URZ, UR13, UR4 ;  /* 0x0000000dff047299 */ /* 0x010fc80008011604 */
[----:B------:R-:W-:-:S04]  /*1750*/  USEL UR4, UR31, UR4, !UP2 ;  /* 0x000000041f047287 */ /* 0x000fc8000d000000 */
[----:B------:R-:W-:Y:S02]  /*1760*/  UIADD3 UR6, UPT, UPT, -UR4, UR5, URZ ;  /* 0x0000000504067290 */ /* 0x000fe4000fffe1ff */
[----:B------:R-:W-:Y:S02]  /*1770*/  UIADD3 UR4, UPT, UPT, UR4, -UR5, URZ ;  /* 0x8000000504047290 */ /* 0x000fe4000fffe0ff */
[----:B------:R-:W-:Y:S02]  /*1780*/  UIMAD UR31, UR6, UR10, UR31 ;  /* 0x0000000a061f72a4 */ /* 0x000fe4000f8e021f */
[----:B------:R-:W-:-:S12]  /*1790*/  UIMAD UR30, UR4, UR12, UR30 ;  /* 0x0000000c041e72a4 */ /* 0x000fd8000f8e021e */
.L_x_19:
[----:B------:R-:W-:Y:S05]  /*17a0*/  BRA.U !UP6, `(.L_x_20) ;  /* 0x000000010e0c7547 */ /* 0x000fea000b800000 */
[----:B------:R-:W-:Y:S01]  /*17b0*/  UCGABAR_WAIT ;  /* 0x0000000000007dc7 */ /* 0x000fe20008000000 */
[----:B------:R-:W-:Y:S01]  /*17c0*/  CCTL.IVALL ;  /* 0x00000000ff00798f */ /* 0x000fe20002000000 */
[----:B------:R-:W-:Y:S05]  /*17d0*/  BRA `(.L_x_21) ;  /* 0x0000000000047947 */ /* 0x000fea0003800000 */
.L_x_20:
[----:B------:R-:W-:Y:S06]  /*17e0*/  BAR.SYNC.DEFER_BLOCKING 0x0 ;  /* 0x0000000000007b1d */ /* 0x000fec0000010000 */
.L_x_21:
[----:B------:R-:W-:Y:S05]  /*17f0*/  BRA.U UP0, `(.L_x_22) ;  /* 0x0000001500787547 */ /* 0x000fea000b800000 */
[----:B------:R-:W2:Y:S01]  /*1800*/  LDCU UR6, c[0x0][0x38c] ;  /* 0x00007180ff0677ac */ /* 0x000ea20008000800 */
[----:B------:R-:W-:Y:S01]  /*1810*/  PLOP3.LUT P1, PT, PT, PT, UP4, 0x80, 0x8 ;  /* 0x000000000008781c */ /* 0x000fe20003f2f048 */
[----:B------:R-:W-:Y:S01]  /*1820*/  IMAD.MOV.U32 R12, RZ, RZ, 0x1 ;  /* 0x00000001ff0c7424 */ /* 0x000fe200078e00ff */
[----:B------:R-:W-:Y:S01]  /*1830*/  ISETP.NE.AND P2, PT, R0, RZ, P3 ;  /* 0x000000ff0000720c */ /* 0x000fe20001f45270 */
[----:B------:R-:W-:Y:S01]  /*1840*/  UISETP.NE.AND UP1, UPT, UR20, URZ, UPT ;  /* 0x000000ff1400728c */ /* 0x000fe2000bf25270 */
[----:B------:R-:W-:Y:S02]  /*1850*/  PLOP3.LUT P1, PT, P1, PT, PT, 0x8, 0x80 ;  /* 0x000000000080781c */ /* 0x000fe40000f2e170 */
[----:B------:R-:W-:Y:S01]  /*1860*/  CS2R R10, SRZ ;  /* 0x00000000000a7805 */ /* 0x000fe2000001ff00 */
[----:B------:R-:W-:Y:S01]  /*1870*/  IMAD.MOV.U32 R9, RZ, RZ, RZ ;  /* 0x000000ffff097224 */ /* 0x000fe200078e00ff */
[----:B------:R-:W3:Y:S01]  /*1880*/  LDCU UR39, c[0x0][0x370] ;  /* 0x00006e00ff2777ac */ /* 0x000ee20008000800 */
[----:B------:R-:W-:Y:S01]  /*1890*/  IMAD.MOV.U32 R8, RZ, RZ, 0x1 ;  /* 0x00000001ff087424 */ /* 0x000fe200078e00ff */
[----:B------:R-:W4:Y:S01]  /*18a0*/  LDCU.64 UR26, c[0x0][0x348] ;  /* 0x00006900ff1a77ac */ /* 0x000f220008000a00 */
[----:B------:R-:W-:-:S02]  /*18b0*/  USHF.L.U32 UR48, UR23, 0x6, URZ ;  /* 0x0000000617307899 */ /* 0x000fc400080006ff */
[----:B--2---:R-:W-:Y:S02]  /*18c0*/  UIADD3 UR5, UPT, UPT, UR6, 0x7f, URZ ;  /* 0x0000007f06057890 */ /* 0x004fe4000fffe0ff */
[----:B------:R-:W-:Y:S02]  /*18d0*/  UIADD3 UR47, UPT, UPT, UR6, 0xfe, URZ ;  /* 0x000000fe062f7890 */ /* 0x000fe4000fffe0ff */
[----:B------:R-:W-:Y:S01]  /*18e0*/  USHF.R.S32.HI UR4, URZ, 0x1f, UR5 ;  /* 0x0000001fff047899 */ /* 0x000fe20008011405 */
[----:B------:R-:W2:Y:S03]  /*18f0*/  LDCU UR38, c[0x0][0x374] ;  /* 0x00006e80ff2677ac */ /* 0x000ea60008000800 */
[----:B------:R-:W-:Y:S02]  /*1900*/  ULEA.HI UR4, UR4, UR5, URZ, 0x7 ;  /* 0x0000000504047291 */ /* 0x000fe4000f8f38ff */
[----:B------:R-:W-:-:S02]  /*1910*/  USHF.L.U32 UR5, UR23, 0x7, URZ ;  /* 0x0000000717057899 */ /* 0x000fc400080006ff */
[----:B------:R-:W-:Y:S02]  /*1920*/  USHF.R.S32.HI UR41, URZ, 0x7, UR4 ;  /* 0x00000007ff297899 */ /* 0x000fe40008011404 */
[----:B------:R-:W-:Y:S02]  /*1930*/  UIADD3 UR4, UPT, UPT, UR6, -0x1, URZ ;  /* 0xffffffff06047890 */ /* 0x000fe4000fffe0ff */
[----:B------:R-:W-:Y:S02]  /*1940*/  UISETP.LT.U32.AND UP0, UPT, UR41, 0x8, UPT ;  /* 0x000000082900788c */ /* 0x000fe4000bf01070 */
[----:B------:R-:W-:Y:S02]  /*1950*/  UISETP.GE.U32.AND UP2, UPT, UR4, -0xff, UPT ;  /* 0xffffff010400788c */ /* 0x000fe4000bf46070 */
[----:B------:R-:W-:Y:S02]  /*1960*/  USEL UR40, UR41, 0x8, UP0 ;  /* 0x0000000829287887 */ /* 0x000fe40008000000 */
[----:B------:R-:W-:-:S02]  /*1970*/  ULOP3.LUT UR5, UR5, 0x80, URZ, 0xc0, !UPT ;  /* 0x0000008005057892 */ /* 0x000fc4000f8ec0ff */
[----:B------:R-:W-:Y:S02]  /*1980*/  UIADD3 UR4, UPT, UPT, UR40, -0x1, URZ ;  /* 0xffffffff28047890 */ /* 0x000fe4000fffe0ff */
[----:B------:R-:W-:Y:S02]  /*1990*/  ULEA.HI UR43, UR24, UR5, URZ, 0x19 ;  /* 0x00000005182b7291 */ /* 0x000fe4000f8fc8ff */
[----:B------:R-:W-:Y:S02]  /*19a0*/  USEL UR25, UR55, 0x2, UP1 ;  /* 0x0000000237197887 */ /* 0x000fe40008800000 */
[----:B------:R-:W-:Y:S02]  /*19b0*/  @UP2 UIADD3 UR4, UPT, UPT, UR40, URZ, URZ ;  /* 0x000000ff28042290 */ /* 0x000fe4000fffe0ff */
[----:B------:R-:W-:Y:S02]  /*19c0*/  UIADD3 UR44, UPT, UPT, UR41, -UR40, URZ ;  /* 0x80000028292c7290 */ /* 0x000fe4000fffe0ff */
[----:B------:R-:W-:-:S02]  /*19d0*/  UIADD3 UR28, UPT, UPT, UR4, 0x1, URZ ;  /* 0x00000001041c7890 */ /* 0x000fc4000fffe0ff */
[----:B------:R-:W-:Y:S01]  /*19e0*/  UIADD3 UR42, UPT, UPT, -UR4, URZ, URZ ;  /* 0x000000ff042a7290 */ /* 0x000fe2000fffe1ff */
[----:B--234-:R-:W-:-:S11]  /*19f0*/  UMOV UR5, URZ ;  /* 0x000000ff00057c82 */ /* 0x01cfd60008000000 */
.L_x_42:
[----:B------:R-:W-:Y:S01]  /*1a00*/  UISETP.NE.AND UP0, UPT, UR46, URZ, UPT ;  /* 0x000000ff2e00728c */ /* 0x000fe2000bf05270 */
[----:B------:R-:W2:Y:S08]  /*1a10*/  S2UR UR46, SR_CgaCtaId ;  /* 0x00000000002e79c3 */ /* 0x000eb00000008800 */
[----:B------:R-:W-:Y:S05]  /*1a20*/  BRA.U UP0, `(.L_x_23) ;  /* 0x0000000100347547 */ /* 0x000fea000b800000 */
[----:B------:R-:W3:Y:S01]  /*1a30*/  S2R R0, SR_CgaCtaId ;  /* 0x0000000000007919 */ /* 0x000ee20000008800 */
[----:B------:R-:W-:-:S04]  /*1a40*/  MOV R2, 0x400 ;  /* 0x0000040000027802 */ /* 0x000fc80000000f00 */
[----:B---3--:R-:W-:Y:S02]  /*1a50*/  LEA R0, R0, R2, 0x18 ;  /* 0x0000000200007211 */ /* 0x008fe400078ec0ff */
[----:B------:R-:W-:-:S03]  /*1a60*/  SHF.L.U32 R2, R8, 0x1f, RZ ;  /* 0x0000001f08027819 */ /* 0x000fc600000006ff */
[----:B------:R-:W-:-:S04]  /*1a70*/  IMAD R0, R9, 0x8, R0 ;  /* 0x0000000809007824 */ /* 0x000fc800078e0200 */
[----:B------:R-:W3:Y:S02]  /*1a80*/  SYNCS.PHASECHK.TRANS64.TRYWAIT P0, [R0+URZ+0x140], R2 ;  /* 0x00014002000075a7 */ /* 0x000ee400080011ff */
[----:B---3--:R-:W-:Y:S05]  /*1a90*/  @!P0 BRA `(.L_x_24) ;  /* 0x00000088000c8947 */ /* 0x008fea0003800000 */
.L_x_147:
[----:B------:R-:W-:Y:S01]  /*1aa0*/  VIADD R9, R9, 0x1 ;  /* 0x0000000109097836 */ /* 0x000fe20000000000 */
[----:B------:R3:W-:Y:S04]  /*1ab0*/  SYNCS.ARRIVE.TRANS64.A1T0 RZ, [R0+URZ+0x130], RZ ;  /* 0x000130ff00ff79a7 */ /* 0x0007e800081000ff */
[----:B------:R-:W-:-:S04]  /*1ac0*/  ISETP.NE.AND P0, PT, R9, 0x2, PT ;  /* 0x000000020900780c */ /* 0x000fc80003f05270 */
[----:B------:R-:W-:Y:S02]  /*1ad0*/  SEL R9, R9, RZ, P0 ;  /* 0x000000ff09097207 */ /* 0x000fe40000000000 */
[----:B---3--:R-:W-:-:S04]  /*1ae0*/  SEL R0, RZ, 0x1, P0 ;  /* 0x00000001ff007807 */ /* 0x008fc80000000000 */
[----:B------:R-:W-:-:S07]  /*1af0*/  LOP3.LUT R8, R8, R0, RZ, 0x3c, !PT ;  /* 0x0000000008087212 */ /* 0x000fce00078e3cff */
.L_x_23:
[----:B------:R-:W-:Y:S01]  /*1b00*/  UMOV UR6, 0x400 ;  /* 0x0000040000067882 */ /* 0x000fe20000000000 */
[----:B------:R-:W-:Y:S01]  /*1b10*/  SHF.L.U32 R0, R12, 0x1f, RZ ;  /* 0x0000001f0c007819 */ /* 0x000fe200000006ff */
[----:B--2---:R-:W-:Y:S02]  /*1b20*/  ULEA UR6, UR46, UR6, 0x18 ;  /* 0x000000062e067291 */ /* 0x004fe4000f8ec0ff */
[----:B------:R-:W-:Y:S02]  /*1b30*/  UISETP.GE.U32.AND UP0, UPT, UR47, 0xff, UPT ;  /* 0x000000ff2f00788c */ /* 0x000fe4000bf06070 */
[----:B------:R-:W-:Y:S02]  /*1b40*/  ULEA UR4, UR5, UR6, 0x3 ;  /* 0x0000000605047291 */ /* 0x000fe4000f8e18ff */
[----:B------:R-:W-:Y:S01]  /*1b50*/  ULEA UR11, UR31, UR43, 0x8 ;  /* 0x0000002b1f0b7291 */ /* 0x000fe2000f8e40ff */
[----:B------:R-:W-:-:S06]  /*1b60*/  UMOV UR7, URZ ;  /* 0x000000ff00077c82 */ /* 0x000fcc0008000000 */
[----:B------:R2:W3:Y:S01]  /*1b70*/  SYNCS.PHASECHK.TRANS64.TRYWAIT P0, [UR4+0x40], R0 ;  /* 0x00004000ff0075a7 */ /* 0x0004e20008001104 */
[----:B------:R-:W-:-:S04]  /*1b80*/  ULEA.HI UR4, UR30, UR30, URZ, 0x1 ;  /* 0x0000001e1e047291 */ /* 0x000fc8000f8f08ff */
[----:B------:R-:W-:-:S04]  /*1b90*/  USHF.L.U32 UR4, UR4, 0x6, URZ ;  /* 0x0000000604047899 */ /* 0x000fc800080006ff */
[----:B------:R-:W-:-:S04]  /*1ba0*/  ULOP3.LUT UR35, UR4, 0xffffff80, URZ, 0xc0, !UPT ;  /* 0xffffff8004237892 */ /* 0x000fc8000f8ec0ff */
[----:B------:R-:W-:Y:S01]  /*1bb0*/  ULOP3.LUT UR35, UR35, 0x40, UR48, 0xf8, !UPT ;  /* 0x0000004023237892 */ /* 0x000fe2000f8ef830 */
[----:B------:R-:W-:Y:S11]  /*1bc0*/  BRA.U !UP0, `(.L_x_25) ;  /* 0x0000000108c47547 */ /* 0x000ff6000b800000 */
[----:B------:R-:W-:Y:S01]  /*1bd0*/  UMOV UR13, UR42 ;  /* 0x0000002a000d7c82 */ /* 0x000fe20008000000 */
[----:B------:R-:W-:Y:S01]  /*1be0*/  UMOV UR4, UR5 ;  /* 0x0000000500047c82 */ /* 0x000fe20008000000 */
[----:B------:R-:W-:-:S05]  /*1bf0*/  UMOV UR34, URZ ;  /* 0x000000ff00227c82 */ /* 0x000fca0008000000 */
.L_x_31:
[----:B------:R-:W-:Y:S01]  /*1c00*/  ULEA UR33, UR4, UR6, 0x3 ;  /* 0x0000000604217291 */ /* 0x000fe2000f8e18ff */
[----:B------:R-:W-:Y:S01]  /*1c10*/  @P3 MOV R2, 0xc000 ;  /* 0x0000c00000023802 */ /* 0x000fe20000000f00 */
[----:B-1-34-:R-:W-:Y:S10]  /*1c20*/  @P0 BRA `(.L_x_26) ;  /* 0x00000000000c0947 */ /* 0x01aff40003800000 */
[----:B------:R-:W-:-:S04]  /*1c30*/  SHF.L.U32 R3, R12, 0x1f, RZ ;  /* 0x0000001f0c037819 */ /* 0x000fc800000006ff */
[----:B------:R-:W3:Y:S02]  /*1c40*/  SYNCS.PHASECHK.TRANS64.TRYWAIT P0, [UR33+0x40], R3 ;  /* 0x00004003ff0075a7 */ /* 0x000ee40008001121 */
[----:B---3--:R-:W-:Y:S05]  /*1c50*/  @!P0 BRA `(.L_x_27) ;  /* 0x0000008400b08947 */ /* 0x008fea0003800000 */
.L_x_26:
[----:B------:R3:W-:Y:S01]  /*1c60*/  @P3 SYNCS.ARRIVE.TRANS64 RZ, [UR33], R2 ;  /* 0x00000002ffff39a7 */ /* 0x0007e20008000021 */
[----:B------:R-:W-:Y:S02]  /*1c70*/  ULOP3.LUT UR5, UR25, 0x2, URZ, 0xfc, !UPT ;  /* 0x0000000219057892 */ /* 0x000fe4000f8efcff */
[----:B------:R-:W-:Y:S02]  /*1c80*/  UIADD3 UR13, UPT, UPT, UR13, 0x1, URZ ;  /* 0x000000010d0d7890 */ /* 0x000fe4000fffe0ff */
[----:B------:R-:W-:Y:S02]  /*1c90*/  UISETP.NE.AND UP0, UPT, UR5, 0x2, UPT ;  /* 0x000000020500788c */ /* 0x000fe4000bf05270 */
[----:B------:R-:W-:-:S07]  /*1ca0*/  UISETP.NE.AND UP2, UPT, UR13, 0x1, UPT ;  /* 0x000000010d00788c */ /* 0x000fce000bf45270 */
[----:B------:R-:W-:Y:S05]  /*1cb0*/  BRA.U UP0, `(.L_x_28) ;  /* 0x0000000100047547 */ /* 0x000fea000b800000 */
[----:B-1----:R-:W-:Y:S05]  /*1cc0*/  BPT.TRAP 0x1 ;  /* 0x000000040000795c */ /* 0x002fea0000300000 */
.L_x_28:
[----:B------:R-:W-:Y:S04]  /*1cd0*/  BSSY.RECONVERGENT B0, `(.L_x_29) ;  /* 0x0000003000007945 */ /* 0x000fe80003800200 */
[----:B------:R-:W-:Y:S05]  /*1ce0*/  @!P2 BRA `(.L_x_30) ;  /* 0x000000000004a947 */ /* 0x000fea0003800000 */
[----:B-1----:R-:W-:Y:S05]  /*1cf0*/  BPT.TRAP 0x1 ;  /* 0x000000040000795c */ /* 0x002fea0000300000 */
.L_x_30:
[----:B-1----:R-:W-:Y:S05]  /*1d00*/  BSYNC.RECONVERGENT B0 ;  /* 0x0000000000007941 */ /* 0x002fea0003800200 */
.L_x_29:
[----:B------:R-:W-:Y:S02]  /*1d10*/  UIADD3 UR5, UPT, UPT, UR4, 0x1, URZ ;  /* 0x0000000104057890 */ /* 0x000fe4000fffe0ff */
[----:B------:R-:W-:Y:S02]  /*1d20*/  ULEA UR32, UR4, UR6, 0xd ;  /* 0x0000000604207291 */ /* 0x000fe4000f8e68ff */
[----:B------:R-:W-:Y:S02]  /*1d30*/  UISETP.NE.AND UP0, UPT, UR5, 0x8, UPT ;  /* 0x000000080500788c */ /* 0x000fe4000bf05270 */
[----:B------:R-:W-:Y:S02]  /*1d40*/  UIADD3 UR16, UP1, UPT, UR26, 0x80, URZ ;  /* 0x000000801a107890 */ /* 0x000fe4000ff3e0ff */
[----:B------:R-:W-:Y:S02]  /*1d50*/  USEL UR8, URZ, 0x1, UP0 ;  /* 0x00000001ff087887 */ /* 0x000fe40008000000 */
[----:B------:R-:W-:-:S02]  /*1d60*/  USEL UR5, UR5, URZ, UP0 ;  /* 0x000000ff05057287 */ /* 0x000fc40008000000 */
[----:B------:R-:W-:Y:S02]  /*1d70*/  UIADD3 UR14, UP0, UPT, UR26, 0x180, URZ ;  /* 0x000001801a0e7890 */ /* 0x000fe4000ff1e0ff */
[----:B------:R-:W-:Y:S01]  /*1d80*/  LOP3.LUT R12, R12, UR8, RZ, 0x3c, !PT ;  /* 0x000000080c0c7c12 */ /* 0x000fe2000f8e3cff */
[----:B------:R-:W-:Y:S02]  /*1d90*/  ULEA UR8, UR4, UR24, 0xe ;  /* 0x0000001804087291 */ /* 0x000fe4000f8e70ff */
[----:B------:R-:W-:Y:S01]  /*1da0*/  ULEA UR7, UR5, UR6, 0x3 ;  /* 0x0000000605077291 */ /* 0x000fe2000f8e18ff */
[----:B--2---:R-:W-:Y:S01]  /*1db0*/  SHF.L.U32 R0, R12, 0x1f, RZ ;  /* 0x0000001f0c007819 */ /* 0x004fe200000006ff */
[----:B------:R-:W-:Y:S02]  /*1dc0*/  ULOP3.LUT UR33, UR33, 0xfefffff8, URZ, 0xc0, !UPT ;  /* 0xfefffff821217892 */ /* 0x000fe4000f8ec0ff */
[----:B------:R-:W-:Y:S02]  /*1dd0*/  UIADD3.X UR17, UPT, UPT, URZ, UR27, URZ, UP1, !UPT ;  /* 0x0000001bff117290 */ /* 0x000fe40008ffe4ff */
[----:B------:R-:W-:-:S02]  /*1de0*/  UIADD3 UR32, UPT, UPT, UR32, 0x6300, URZ ;  /* 0x0000630020207890 */ /* 0x000fc4000fffe0ff */
[----:B------:R-:W-:Y:S01]  /*1df0*/  UIADD3 UR8, UPT, UPT, UR6, 0x16300, UR8 ;  /* 0x0001630006087890 */ /* 0x000fe2000fffe008 */
[----:B------:R4:W1:Y:S01]  /*1e00*/  SYNCS.PHASECHK.TRANS64.TRYWAIT P0, [UR7+0x40], R0 ;  /* 0x00004000ff0075a7 */ /* 0x0008620008001107 */
[----:B------:R-:W-:Y:S02]  /*1e10*/  UIADD3.X UR15, UPT, UPT, URZ, UR27, URZ, UP0, !UPT ;  /* 0x0000001bff0f7290 */ /* 0x000fe400087fe4ff */
[----:B------:R-:W-:Y:S01]  /*1e20*/  UPRMT UR4, URZ, 0x5410, UR21 ;  /* 0x00005410ff047896 */ /* 0x000fe20008000015 */
[----:B------:R-:W-:Y:S01]  /*1e30*/  UMOV UR18, 0x0 ;  /* 0x0000000000127882 */ /* 0x000fe20000000000 */
[----:B------:R-:W-:Y:S01]  /*1e40*/  UMOV UR19, 0x10000000 ;  /* 0x1000000000137882 */ /* 0x000fe20000000000 */
[----:B------:R-:W-:Y:S01]  /*1e50*/  UMOV UR10, UR34 ;  /* 0x00000022000a7c82 */ /* 0x000fe20008000000 */
[----:B------:R-:W-:Y:S01]  /*1e60*/  UMOV UR12, UR36 ;  /* 0x00000024000c7c82 */ /* 0x000fe20008000000 */
[----:B------:R-:W-:Y:S01]  /*1e70*/  UMOV UR9, UR33 ;  /* 0x0000002100097c82 */ /* 0x000fe20008000000 */
[----:B------:R2:W-:Y:S01]  /*1e80*/  UTMALDG.3D.2CTA [UR32], [UR16], desc[UR18] ;  /* 0x00001220100075b4 */ /* 0x0005e20008211000 */
[----:B------:R-:W-:-:S02]  /*1e90*/  UMOV UR7, UR28 ;  /* 0x0000001c00077c82 */ /* 0x000fc40008000000 */
[----:B------:R3:W-:Y:S01]  /*1ea0*/  UTMALDG.3D.MULTICAST.2CTA [UR8], [UR14], UR4, desc[UR18] ;  /* 0x000012080e0073b4 */ /* 0x0007e20008211804 */
[----:B--2---:R-:W-:Y:S01]  /*1eb0*/  UIADD3 UR34, UPT, UPT, UR34, 0x80, URZ ;  /* 0x0000008022227890 */ /* 0x004fe2000fffe0ff */
[----:B---3--:R-:W-:Y:S01]  /*1ec0*/  UMOV UR4, UR5 ;  /* 0x0000000500047c82 */ /* 0x008fe20008000000 */
[----:B------:R-:W-:Y:S10]  /*1ed0*/  BRA.U UP2, `(.L_x_31) ;  /* 0xfffffffd02487547 */ /* 0x000ff4000b83ffff */
.L_x_25:
[----:B------:R-:W-:Y:S01]  /*1ee0*/  ULEA UR4, UR5, UR6, 0x3 ;  /* 0x0000000605047291 */ /* 0x000fe2000f8e18ff */
[----:B--2-4-:R-:W-:Y:S01]  /*1ef0*/  SHF.L.U32 R0, R12, 0x1f, RZ ;  /* 0x0000001f0c007819 */ /* 0x014fe200000006ff */
[----:B------:R-:W-:Y:S01]  /*1f00*/  @!P1 SYNCS.ARRIVE.TRANS64.A1T0 RZ, [UR6+0xc8], RZ ;  /* 0x0000c8ffffff99a7 */ /* 0x000fe20008100006 */
[----:B------:R-:W-:-:S06]  /*1f10*/  UISETP.GT.AND UP0, UPT, UR41, UR40, UPT ;  /* 0x000000282900728c */ /* 0x000fcc000bf04270 */
[----:B-1-3--:R1:W2:Y:S03]  /*1f20*/  SYNCS.PHASECHK.TRANS64.TRYWAIT P0, [UR4+0x40], R0 ;  /* 0x00004000ff0075a7 */ /* 0x00a2a60008001104 */
[----:B------:R-:W-:Y:S05]  /*1f30*/  BRA.U !UP0, `(.L_x_32) ;  /* 0x0000000108c47547 */ /* 0x000fea000b800000 */
[----:B------:R-:W-:Y:S01]  /*1f40*/  UIADD3 UR13, UPT, UPT, UR44, UR7, URZ ;  /* 0x000000072c0d7290 */ /* 0x000fe2000fffe0ff */
[----:B------:R-:W-:-:S11]  /*1f50*/  UMOV UR4, UR5 ;  /* 0x0000000500047c82 */ /* 0x000fd60008000000 */
.L_x_38:
[----:B------:R-:W-:Y:S01]  /*1f60*/  ULEA UR17, UR4, UR6, 0x3 ;  /* 0x0000000604117291 */ /* 0x000fe2000f8e18ff */
[----:B--2---:R-:W-:Y:S01]  /*1f70*/  @P3 MOV R2, 0xc000 ;  /* 0x0000c00000023802 */ /* 0x004fe20000000f00 */
[----:B--2-4-:R-:W-:Y:S10]  /*1f80*/  @P0 BRA `(.L_x_33) ;  /* 0x00000000000c0947 */ /* 0x014ff40003800000 */
[----:B------:R-:W-:-:S04]  /*1f90*/  SHF.L.U32 R3, R12, 0x1f, RZ ;  /* 0x0000001f0c037819 */ /* 0x000fc800000006ff */
[----:B------:R-:W2:Y:S02]  /*1fa0*/  SYNCS.PHASECHK.TRANS64.TRYWAIT P0, [UR17+0x40], R3 ;  /* 0x00004003ff0075a7 */ /* 0x000ea40008001111 */
[----:B--2---:R-:W-:Y:S05]  /*1fb0*/  @!P0 BRA `(.L_x_34) ;  /* 0x0000008000f08947 */ /* 0x004fea0003800000 */
.L_x_33:
[----:B------:R2:W-:Y:S01]  /*1fc0*/  @P3 SYNCS.ARRIVE.TRANS64 RZ, [UR17], R2 ;  /* 0x00000002ffff39a7 */ /* 0x0005e20008000011 */
[----:B------:R-:W-:-:S04]  /*1fd0*/  ULOP3.LUT UR5, UR25, 0x2, URZ, 0xfc, !UPT ;  /* 0x0000000219057892 */ /* 0x000fc8000f8efcff */
[----:B------:R-:W-:-:S09]  /*1fe0*/  UISETP.NE.AND UP0, UPT, UR5, 0x2, UPT ;  /* 0x000000020500788c */ /* 0x000fd2000bf05270 */
[----:B------:R-:W-:Y:S05]  /*1ff0*/  BRA.U UP0, `(.L_x_35) ;  /* 0x0000000100047547 */ /* 0x000fea000b800000 */
[----:B------:R-:W-:Y:S05]  /*2000*/  BPT.TRAP 0x1 ;  /* 0x000000040000795c */ /* 0x000fea0000300000 */
.L_x_35:
[----:B------:R-:W-:Y:S04]  /*2010*/  BSSY.RECONVERGENT B0, `(.L_x_36) ;  /* 0x0000003000007945 */ /* 0x000fe80003800200 */
[----:B------:R-:W-:Y:S05]  /*2020*/  @!P2 BRA `(.L_x_37) ;  /* 0x000000000004a947 */ /* 0x000fea0003800000 */
[----:B------:R-:W-:Y:S05]  /*2030*/  BPT.TRAP 0x1 ;  /* 0x000000040000795c */ /* 0x000fea0000300000 */
.L_x_37:
[----:B------:R-:W-:Y:S05]  /*2040*/  BSYNC.RECONVERGENT B0 ;  /* 0x0000000000007941 */ /* 0x000fea0003800200 */
.L_x_36:
[----:B------:R-:W-:Y:S02]  /*2050*/  UIADD3 UR5, UPT, UPT, UR4, 0x1, URZ ;  /* 0x0000000104057890 */ /* 0x000fe4000fffe0ff */
[----:B------:R-:W-:Y:S02]  /*2060*/  USHF.L.U32 UR18, UR7, 0x7, URZ ;  /* 0x0000000707127899 */ /* 0x000fe400080006ff */
[----:B------:R-:W-:Y:S02]  /*2070*/  UISETP.NE.AND UP0, UPT, UR5, 0x8, UPT ;  /* 0x000000080500788c */ /* 0x000fe4000bf05270 */
[----:B------:R-:W-:Y:S02]  /*2080*/  UIADD3 UR7, UPT, UPT, UR7, 0x1, URZ ;  /* 0x0000000107077890 */ /* 0x000fe4000fffe0ff */
[----:B------:R-:W-:Y:S02]  /*2090*/  USEL UR9, URZ, 0x1, UP0 ;  /* 0x00000001ff097887 */ /* 0x000fe40008000000 */
[----:B------:R-:W-:-:S02]  /*20a0*/  USEL UR5, UR5, URZ, UP0 ;  /* 0x000000ff05057287 */ /* 0x000fc40008000000 */
[----:B------:R-:W-:Y:S02]  /*20b0*/  UIADD3 UR14, UP0, UPT, UR26, 0x180, URZ ;  /* 0x000001801a0e7890 */ /* 0x000fe4000ff1e0ff */
[----:B------:R-:W-:Y:S01]  /*20c0*/  ULEA UR8, UR5, UR6, 0x3 ;  /* 0x0000000605087291 */ /* 0x000fe2000f8e18ff */
[----:B------:R-:W-:Y:S01]  /*20d0*/  LOP3.LUT R12, R12, UR9, RZ, 0x3c, !PT ;  /* 0x000000090c0c7c12 */ /* 0x000fe2000f8e3cff */
[----:B------:R-:W-:Y:S02]  /*20e0*/  ULEA UR16, UR4, UR6, 0xd ;  /* 0x0000000604107291 */ /* 0x000fe4000f8e68ff */
[----:B------:R-:W-:Y:S01]  /*20f0*/  UIADD3 UR22, UP1, UPT, UR26, 0x80, URZ ;  /* 0x000000801a167890 */ /* 0x000fe2000ff3e0ff */
[----:B-1----:R-:W-:Y:S01]  /*2100*/  SHF.L.U32 R0, R12, 0x1f, RZ ;  /* 0x0000001f0c007819 */ /* 0x002fe200000006ff */
[----:B------:R-:W-:Y:S02]  /*2110*/  UIADD3.X UR15, UPT, UPT, URZ, UR27, URZ, UP0, !UPT ;  /* 0x0000001bff0f7290 */ /* 0x000fe400087fe4ff */
[----:B------:R-:W-:Y:S01]  /*2120*/  UISETP.NE.AND UP0, UPT, UR7, UR13, UPT ;  /* 0x0000000d0700728c */ /* 0x000fe2000bf05270 */
[----:B------:R3:W4:Y:S01]  /*2130*/  SYNCS.PHASECHK.TRANS64.TRYWAIT P0, [UR8+0x40], R0 ;  /* 0x00004000ff0075a7 */ /* 0x0007220008001108 */
[----:B------:R-:W-:-:S02]  /*2140*/  ULEA UR8, UR4, UR24, 0xe ;  /* 0x0000001804087291 */ /* 0x000fc4000f8e70ff */
[----:B------:R-:W-:Y:S02]  /*2150*/  ULOP3.LUT UR17, UR17, 0xfefffff8, URZ, 0xc0, !UPT ;  /* 0xfefffff811117892 */ /* 0x000fe4000f8ec0ff */
[----:B------:R-:W-:Y:S02]  /*2160*/  UIADD3 UR16, UPT, UPT, UR16, 0x6300, URZ ;  /* 0x0000630010107890 */ /* 0x000fe4000fffe0ff */
[----:B------:R-:W-:Y:S02]  /*2170*/  UIADD3.X UR23, UPT, UPT, URZ, UR27, URZ, UP1, !UPT ;  /* 0x0000001bff177290 */ /* 0x000fe40008ffe4ff */
[----:B------:R-:W-:Y:S02]  /*2180*/  UIADD3 UR8, UPT, UPT, UR6, 0x16300, UR8 ;  /* 0x0001630006087890 */ /* 0x000fe4000fffe008 */
[----:B------:R-:W-:Y:S01]  /*2190*/  UPRMT UR4, URZ, 0x5410, UR21 ;  /* 0x00005410ff047896 */ /* 0x000fe20008000015 */
[----:B------:R-:W-:Y:S01]  /*21a0*/  UMOV UR30, 0x0 ;  /* 0x00000000001e7882 */ /* 0x000fe20000000000 */
[----:B------:R-:W-:Y:S01]  /*21b0*/  UMOV UR31, 0x10000000 ;  /* 0x10000000001f7882 */ /* 0x000fe20000000000 */
[----:B------:R-:W-:Y:S01]  /*21c0*/  UMOV UR19, UR35 ;  /* 0x0000002300137c82 */ /* 0x000fe20008000000 */
[----:B------:R-:W-:Y:S01]  /*21d0*/  UMOV UR20, UR36 ;  /* 0x0000002400147c82 */ /* 0x000fe20008000000 */
[----:B------:R-:W-:Y:S01]  /*21e0*/  UMOV UR12, UR36 ;  /* 0x00000024000c7c82 */ /* 0x000fe20008000000 */
[----:B------:R-:W-:Y:S01]  /*21f0*/  UMOV UR9, UR17 ;  /* 0x0000001100097c82 */ /* 0x000fe20008000000 */
[----:B------:R-:W-:Y:S01]  /*2200*/  UMOV UR10, UR18 ;  /* 0x00000012000a7c82 */ /* 0x000fe20008000000 */
[----:B------:R-:W-:Y:S01]  /*2210*/  UTMALDG.3D.2CTA [UR16], [UR22], desc[UR30] ;  /* 0x00001e10160075b4 */ /* 0x000fe20008211000 */
[----:B------:R1:W-:Y:S02]  /*2220*/  UTMALDG.3D.MULTICAST.2CTA [UR8], [UR14], UR4, desc[UR30] ;  /* 0x00001e080e0073b4 */ /* 0x0003e40008211804 */
[----:B-1----:R-:W-:Y:S01]  /*2230*/  UMOV UR4, UR5 ;  /* 0x0000000500047c82 */ /* 0x002fe20008000000 */
[----:B---3--:R-:W-:Y:S05]  /*2240*/  BRA.U UP0, `(.L_x_38) ;  /* 0xfffffffd00447547 */ /* 0x008fea000b83ffff */
.L_x_32:
[C---:B------:R-:W-:Y:S01]  /*2250*/  LEA R3, R11.reuse, UR6, 0x3 ;  /* 0x000000060b037c11 */ /* 0x040fe2000f8e18ff */
[----:B------:R-:W-:Y:S01]  /*2260*/  NOP ;  /* 0x0000000000007918 */ /* 0x000fe20000000000 */
[----:B-1----:R-:W-:Y:S02]  /*2270*/  SHF.L.U32 R0, R10, 0x1f, RZ ;  /* 0x0000001f0a007819 */ /* 0x002fe400000006ff */
[----:B------:R-:W-:Y:S02]  /*2280*/  LEA R4, R11, UR6, 0x4 ;  /* 0x000000060b047c11 */ /* 0x000fe4000f8e20ff */
[----:B--2-4-:R-:W1:Y:S02]  /*2290*/  SYNCS.PHASECHK.TRANS64.TRYWAIT P0, [R3+URZ+0xd0], R0 ;  /* 0x0000d000030075a7 */ /* 0x014e6400080011ff */
[----:B-1----:R-:W-:Y:S05]  /*22a0*/  @!P0 BRA `(.L_x_39) ;  /* 0x00000080004c8947 */ /* 0x002fea0003800000 */
.L_x_150:
[----:B------:R-:W2:Y:S01]  /*22b0*/  LDS.128 R4, [R4+0x160] ;  /* 0x0001600004047984 */ /* 0x000ea20000000c00 */
[----:B------:R-:W-:Y:S01]  /*22c0*/  UISETP.GE.AND UP0, UPT, UR45, 0x1, UPT ;  /* 0x000000012d00788c */ /* 0x000fe2000bf06270 */
[----:B------:R-:W-:Y:S01]  /*22d0*/  @!PT LDS RZ, [RZ] ;  /* 0x00000000fffff984 */ /* 0x000fe20000000800 */
[----:B------:R-:W-:Y:S01]  /*22e0*/  @!PT LDS RZ, [RZ] ;  /* 0x00000000fffff984 */ /* 0x000fe20000000800 */
[----:B------:R-:W-:Y:S01]  /*22f0*/  @!PT LDS RZ, [RZ] ;  /* 0x00000000fffff984 */ /* 0x000fe20000000800 */
[----:B------:R-:W-:Y:S01]  /*2300*/  @!PT LDS RZ, [RZ] ;  /* 0x00000000fffff984 */ /* 0x000fe20000000800 */
[----:B------:R3:W-:Y:S06]  /*2310*/  MEMBAR.ALL.CTA ;  /* 0x0000000000007992 */ /* 0x0007ec0000008000 */
[----:B---3--:R-:W3:Y:S01]  /*2320*/  FENCE.VIEW.ASYNC.S ;  /* 0x00000000000073c6 */ /* 0x008ee20000000000 */
[----:B--2---:R-:W-:-:S13]  /*2330*/  LOP3.LUT P0, RZ, R6, 0x1, RZ, 0xc0, !PT ;  /* 0x0000000106ff7812 */ /* 0x004fda000780c0ff */
[----:B---3--:R-:W-:Y:S01]  /*2340*/  VOTEU.ANY UP1, P0 ;  /* 0x0000000000ff7886 */ /* 0x008fe20000020100 */
[----:B------:R-:W-:-:S13]  /*2350*/  PLOP3.LUT P0, PT, PT, PT, UP1, 0x80, 0x8 ;  /* 0x000000000008781c */ /* 0x000fda0003f0f018 */
[----:B-1----:R-:W-:Y:S02]  /*2360*/  @P0 LOP3.LUT R0, R5, 0xffff, RZ, 0xc0, !PT ;  /* 0x0000ffff05000812 */ /* 0x002fe400078ec0ff */
[----:B------:R-:W-:Y:S02]  /*2370*/  @P0 MOV R2, R4 ;  /* 0x0000000400020202 */ /* 0x000fe40000000f00 */
[----:B------:R-:W-:Y:S01]  /*2380*/  @P0 R2UR UR7, R0 ;  /* 0x00000000000702ca */ /* 0x000fe200000e0000 */
[----:B------:R-:W-:Y:S01]  /*2390*/  VIADD R0, R3, 0xe0 ;  /* 0x000000e003007836 */ /* 0x000fe20000000000 */
[----:B------:R-:W-:Y:S02]  /*23a0*/  @P0 SHF.R.U32.HI R4, RZ, 0x10, R5 ;  /* 0x00000010ff040819 */ /* 0x000fe40000011605 */
[----:B------:R-:W-:Y:S02]  /*23b0*/  @P0 R2UR UR8, R2 ;  /* 0x00000000020802ca */ /* 0x000fe400000e0000 */
[----:B------:R-:W-:-:S02]  /*23c0*/  PRMT R0, RZ, 0x654, R0 ;  /* 0x00000654ff007816 */ /* 0x000fc40000000000 */
[----:B------:R-:W-:Y:S02]  /*23d0*/  @P0 R2UR UR4, R4 ;  /* 0x00000000040402ca */ /* 0x000fe400000e0000 */
[----:B------:R1:W-:Y:S03]  /*23e0*/  SYNCS.ARRIVE.TRANS64.RED.A1T0 RZ, [R0+URZ], RZ ;  /* 0x000000ff00ff79a7 */ /* 0x0003e600081004ff */
[----:B------:R-:W-:-:S04]  /*23f0*/  @UP1 UMOV UR29, UR7 ;  /* 0x00000007001d1c82 */ /* 0x000fc80008000000 */
[----:B------:R-:W-:-:S04]  /*2400*/  @UP1 UMOV UR37, UR8 ;  /* 0x0000000800251c82 */ /* 0x000fc80008000000 */
[----:B------:R-:W-:Y:S01]  /*2410*/  @UP1 UMOV UR36, UR4 ;  /* 0x0000000400241c82 */ /* 0x000fe20008000000 */
[----:B------:R-:W-:Y:S05]  /*2420*/  BRA.U !UP0, `(.L_x_40) ;  /* 0x0000000108d47547 */ /* 0x000fea000b800000 */
[----:B------:R-:W2:Y:S01]  /*2430*/  LDCU.128 UR12, c[0x0][0xb10] ;  /* 0x00016200ff0c77ac */ /* 0x000ea20008000c00 */
[----:B------:R-:W3:Y:S01]  /*2440*/  LDCU UR30, c[0x0][0xb20] ;  /* 0x00016400ff1e77ac */ /* 0x000ee20008000800 */
[----:B------:R-:W4:Y:S01]  /*2450*/  LDCU UR20, c[0x0][0xb0c] ;  /* 0x00016180ff1477ac */ /* 0x000f220008000800 */
[----:B------:R-:W1:Y:S01]  /*2460*/  LDCU.64 UR10, c[0x0][0xb28] ;  /* 0x00016500ff0a77ac */ /* 0x000e620008000a00 */
[----:B------:R-:W-:Y:S02]  /*2470*/  UISETP.NE.AND UP3, UPT, UR45, 0x1, UPT ;  /* 0x000000012d00788c */ /* 0x000fe4000bf65270 */
[----:B--2---:R-:W-:Y:S02]  /*2480*/  UIMAD.WIDE.U32 UR16, UR38, UR15, URZ ;  /* 0x0000000f261072a5 */ /* 0x004fe4000f8e00ff */
[----:B------:R-:W-:Y:S02]  /*2490*/  UIMAD.WIDE.U32 UR8, UR39, UR12, URZ ;  /* 0x0000000c270872a5 */ /* 0x000fe4000f8e00ff */
[----:B------:R-:W-:-:S02]  /*24a0*/  UISETP.NE.AND UP0, UPT, UR14, 0x1, UPT ;  /* 0x000000010e00788c */ /* 0x000fc4000bf05270 */
[----:B------:R-:W-:Y:S01]  /*24b0*/  UIMAD.WIDE.U32 UR22, UR29, UR15, URZ ;  /* 0x0000000f1d1672a5 */ /* 0x000fe2000f8e00ff */
[----:B------:R-:W-:Y:S02]  /*24c0*/  UMOV UR16, UR17 ;  /* 0x0000001100107c82 */ /* 0x000fe40008000000 */
[----:B------:R-:W-:Y:S01]  /*24d0*/  UMOV UR8, UR9 ;  /* 0x0000000900087c82 */ /* 0x000fe20008000000 */
[----:B---3--:R-:W-:Y:S02]  /*24e0*/  USHF.R.U32.HI UR16, URZ, UR30, UR16 ;  /* 0x0000001eff107299 */ /* 0x008fe40008011610 */
[----:B----4-:R-:W-:Y:S02]  /*24f0*/  UISETP.NE.AND UP2, UPT, UR20, 0x1, UPT ;  /* 0x000000011400788c */ /* 0x010fe4000bf45270 */
[----:B------:R-:W-:Y:S02]  /*2500*/  USHF.R.U32.HI UR8, URZ, UR13, UR8 ;  /* 0x0000000dff087299 */ /* 0x000fe40008011608 */
[----:B------:R-:W-:-:S02]  /*2510*/  USEL UR7, UR38, UR16, !UP0 ;  /* 0x0000001026077287 */ /* 0x000fc4000c000000 */
[----:B------:R-:W-:Y:S02]  /*2520*/  USEL UR8, UR39, UR8, !UP2 ;  /* 0x0000000827087287 */ /* 0x000fe4000d000000 */
[----:B-1----:R-:W-:Y:S01]  /*2530*/  UIMAD.WIDE.U32 UR16, UR7, UR10, URZ ;  /* 0x0000000a071072a5 */ /* 0x002fe2000f8e00ff */
[----:B------:R-:W-:Y:S01]  /*2540*/  UMOV UR4, UR23 ;  /* 0x0000001700047c82 */ /* 0x000fe20008000000 */
[----:B------:R-:W-:Y:S02]  /*2550*/  UIMAD.WIDE.U32 UR18, UR37, UR12, URZ ;  /* 0x0000000c251272a5 */ /* 0x000fe4000f8e00ff */
[----:B------:R-:W-:-:S03]  /*2560*/  UIMAD.WIDE.U32 UR22, UR8, UR10, URZ ;  /* 0x0000000a081672a5 */ /* 0x000fc6000f8e00ff */
[----:B------:R-:W-:Y:S01]  /*2570*/  UMOV UR16, UR17 ;  /* 0x0000001100107c82 */ /* 0x000fe20008000000 */
[----:B------:R-:W-:Y:S02]  /*2580*/  USHF.R.U32.HI UR4, URZ, UR30, UR4 ;  /* 0x0000001eff047299 */ /* 0x000fe40008011604 */
[----:B------:R-:W-:Y:S01]  /*2590*/  @UP3 USHF.R.U32.HI UR7, URZ, UR11, UR16 ;  /* 0x0000000bff073299 */ /* 0x000fe20008011610 */
[----:B------:R-:W-:Y:S01]  /*25a0*/  UMOV UR18, UR19 ;  /* 0x0000001300127c82 */ /* 0x000fe20008000000 */
[----:B------:R-:W-:Y:S01]  /*25b0*/  UMOV UR22, UR23 ;  /* 0x0000001700167c82 */ /* 0x000fe20008000000 */
[----:B------:R-:W-:Y:S02]  /*25c0*/  USHF.R.U32.HI UR13, URZ, UR13, UR18 ;  /* 0x0000000dff0d7299 */ /* 0x000fe40008011612 */
[----:B------:R-:W-:Y:S02]  /*25d0*/  USEL UR4, UR29, UR4, !UP0 ;  /* 0x000000041d047287 */ /* 0x000fe4000c000000 */
[----:B------:R-:W-:-:S02]  /*25e0*/  @UP3 USHF.R.U32.HI UR8, URZ, UR11, UR22 ;  /* 0x0000000bff083299 */ /* 0x000fc40008011616 */
[----:B------:R-:W-:Y:S02]  /*25f0*/  UIMAD UR9, UR45, UR7, URZ ;  /* 0x000000072d0972a4 */ /* 0x000fe4000f8e02ff */
[----:B------:R-:W-:Y:S02]  /*2600*/  USEL UR7, UR37, UR13, !UP2 ;  /* 0x0000000d25077287 */ /* 0x000fe4000d000000 */
[----:B------:R-:W-:Y:S02]  /*2610*/  UIMAD UR12, UR45, UR8, URZ ;  /* 0x000000082d0c72a4 */ /* 0x000fe4000f8e02ff */
[----:B------:R-:W-:Y:S02]  /*2620*/  UISETP.GE.AND UP0, UPT, UR4, UR9, UPT ;  /* 0x000000090400728c */ /* 0x000fe4000bf06270 */
[----:B------:R-:W-:Y:S02]  /*2630*/  UIMAD.WIDE.U32 UR16, UR4, UR10, URZ ;  /* 0x0000000a041072a5 */ /* 0x000fe4000f8e00ff */
[----:B------:R-:W-:-:S02]  /*2640*/  UISETP.GE.OR UP0, UPT, UR7, UR12, UP0 ;  /* 0x0000000c0700728c */ /* 0x000fc40008706670 */
[----:B------:R-:W-:Y:S02]  /*2650*/  UIMAD.WIDE.U32 UR12, UR7, UR10, URZ ;  /* 0x0000000a070c72a5 */ /* 0x000fe4000f8e00ff */
[----:B------:R-:W-:Y:S01]  /*2660*/  UIADD3 UR15, UPT, UPT, -UR4, URZ, URZ ;  /* 0x000000ff040f7290 */ /* 0x000fe2000fffe1ff */
[----:B------:R-:W-:Y:S01]  /*2670*/  UMOV UR10, UR17 ;  /* 0x00000011000a7c82 */ /* 0x000fe20008000000 */
[----:B------:R-:W-:Y:S02]  /*2680*/  UIADD3 UR12, UPT, UPT, -UR7, URZ, URZ ;  /* 0x000000ff070c7290 */ /* 0x000fe4000fffe1ff */
        /* <DEDUP_REMOVED lines=15> */
.L_x_40:
[----:B------:R-:W2:Y:S02]  /*2780*/  LDCU UR4, c[0x0][0xb30] ;  /* 0x00016600ff0477ac */ /* 0x000ea40008000800 */
[----:B--2---:R-:W-:-:S09]  /*2790*/  UISETP.NE.AND UP0, UPT, UR4, 0x1, UPT ;  /* 0x000000010400788c */ /* 0x004fd2000bf05270 */
[----:B------:R-:W-:Y:S05]  /*27a0*/  BRA.U UP0, `(.L_x_41) ;  /* 0x0000000100447547 */ /* 0x000fea000b800000 */
[----:B------:R-:W2:Y:S01]  /*27b0*/  LDCU.128 UR12, c[0x0][0xb10] ;  /* 0x00016200ff0c77ac */ /* 0x000ea20008000c00 */
[----:B------:R-:W3:Y:S01]  /*27c0*/  LDCU UR16, c[0x0][0xb0c] ;  /* 0x00016180ff1077ac */ /* 0x000ee20008000800 */
[----:B------:R-:W4:Y:S01]  /*27d0*/  LDCU UR17, c[0x0][0xb20] ;  /* 0x00016400ff1177ac */ /* 0x000f220008000800 */
[----:B--2---:R-:W-:Y:S02]  /*27e0*/  UIMAD.WIDE.U32 UR10, UR37, UR12, URZ ;  /* 0x0000000c250a72a5 */ /* 0x004fe4000f8e00ff */
[----:B------:R-:W-:Y:S02]  /*27f0*/  UIMAD.WIDE.U32 UR8, UR29, UR15, URZ ;  /* 0x0000000f1d0872a5 */ /* 0x000fe4000f8e00ff */
[----:B---3--:R-:W-:Y:S02]  /*2800*/  UISETP.NE.AND UP2, UPT, UR16, 0x1, UPT ;  /* 0x000000011000788c */ /* 0x008fe4000bf45270 */
[----:B------:R-:W-:Y:S01]  /*2810*/  UISETP.NE.AND UP0, UPT, UR14, 0x1, UPT ;  /* 0x000000010e00788c */ /* 0x000fe2000bf05270 */
[----:B------:R-:W-:-:S02]  /*2820*/  UMOV UR7, UR11 ;  /* 0x0000000b00077c82 */ /* 0x000fc40008000000 */
[----:B------:R-:W-:Y:S01]  /*2830*/  UMOV UR4, UR9 ;  /* 0x0000000900047c82 */ /* 0x000fe20008000000 */
[----:B------:R-:W-:Y:S02]  /*2840*/  USHF.R.U32.HI UR7, URZ, UR13, UR7 ;  /* 0x0000000dff077299 */ /* 0x000fe40008011607 */
[----:B----4-:R-:W-:Y:S02]  /*2850*/  USHF.R.U32.HI UR4, URZ, UR17, UR4 ;  /* 0x00000011ff047299 */ /* 0x010fe40008011604 */
[----:B------:R-:W-:Y:S02]  /*2860*/  USEL UR7, UR37, UR7, !UP2 ;  /* 0x0000000725077287 */ /* 0x000fe4000d000000 */
[----:B------:R-:W-:-:S04]  /*2870*/  USEL UR4, UR29, UR4, !UP0 ;  /* 0x000000041d047287 */ /* 0x000fc8000c000000 */
[----:B------:R-:W-:Y:S02]  /*2880*/  UIADD3 UR8, UPT, UPT, UR7, -UR4, URZ ;  /* 0x8000000407087290 */ /* 0x000fe4000fffe0ff */
[----:B------:R-:W-:Y:S02]  /*2890*/  UIADD3 UR4, UPT, UPT, -UR7, UR4, URZ ;  /* 0x0000000407047290 */ /* 0x000fe4000fffe1ff */
[----:B------:R-:W-:Y:S02]  /*28a0*/  UIMAD UR29, UR8, UR14, UR29 ;  /* 0x0000000e081d72a4 */ /* 0x000fe4000f8e021d */
[----:B------:R-:W-:-:S12]  /*28b0*/  UIMAD UR37, UR4, UR16, UR37 ;  /* 0x00000010042572a4 */ /* 0x000fd8000f8e0225 */
.L_x_41:
[----:B------:R-:W-:Y:S01]  /*28c0*/  VIADD R11, R11, 0x1 ;  /* 0x000000010b0b7836 */ /* 0x000fe20000000000 */
[----:B------:R-:W-:Y:S01]  /*28d0*/  R2UR UR4, R78 ;  /* 0x000000004e0472ca */ /* 0x000fe200000e0000 */
[----:B------:R-:W-:Y:S01]  /*28e0*/  UIADD3 UR30, UPT, UPT, UR37, UR63, URZ ;  /* 0x0000003f251e7290 */ /* 0x000fe2000fffe0ff */
[----:B------:R-:W-:Y:S02]  /*28f0*/  PLOP3.LUT P1, PT, PT, PT, PT, 0x80, 0x8 ;  /* 0x000000000008781c */ /* 0x000fe40003f2f070 */
[----:B------:R-:W-:-:S04]  /*2900*/  ISETP.NE.AND P0, PT, R11, 0x2, PT ;  /* 0x000000020b00780c */ /* 0x000fc80003f05270 */
[----:B-1----:R-:W-:Y:S02]  /*2910*/  SEL R0, RZ, 0x1, P0 ;  /* 0x00000001ff007807 */ /* 0x002fe40000000000 */
[----:B------:R-:W-:Y:S02]  /*2920*/  SEL R11, R11, RZ, P0 ;  /* 0x000000ff0b0b7207 */ /* 0x000fe40000000000 */
[----:B------:R-:W-:Y:S01]  /*2930*/  LOP3.LUT R10, R10, R0, RZ, 0x3c, !PT ;  /* 0x000000000a0a7212 */ /* 0x000fe200078e3cff */
[----:B------:R-:W-:Y:S01]  /*2940*/  UIADD3 UR31, UPT, UPT, UR29, UR4, URZ ;  /* 0x000000041d1f7290 */ /* 0x000fe2000fffe0ff */
[----:B------:R-:W-:Y:S11]  /*2950*/  BRA.U UP1, `(.L_x_42) ;  /* 0xfffffff101287547 */ /* 0x000ff6000b83ffff */
[----:B------:R-:W-:Y:S01]  /*2960*/  UIADD3 UR7, UPT, UPT, UR6, 0x40, URZ ;  /* 0x0000004006077890 */ /* 0x000fe2000fffe0ff */
[----:B------:R-:W-:-:S03]  /*2970*/  SHF.L.U32 R2, R12, 0x1f, RZ ;  /* 0x0000001f0c027819 */ /* 0x000fc600000006ff */
[----:B------:R-:W-:-:S09]  /*2980*/  ULEA UR4, UR5, UR7, 0x3 ;  /* 0x0000000705047291 */ /* 0x000fd2000f8e18ff */
[----:B------:R-:W1:Y:S02]  /*2990*/  SYNCS.PHASECHK.TRANS64.TRYWAIT P0, [UR4], R2 ;  /* 0x00000002ff0075a7 */ /* 0x000e640008001104 */
[----:B-1----:R-:W-:Y:S05]  /*29a0*/  @!P0 BRA `(.L_x_43) ;  /* 0x0000007800a08947 */ /* 0x002fea0003800000 */
.L_x_152:
[----:B------:R-:W-:-:S04]  /*29b0*/  UIADD3 UR4, UPT, UPT, UR5, 0x1, URZ ;  /* 0x0000000105047890 */ /* 0x000fc8000fffe0ff */
[----:B------:R-:W-:-:S04]  /*29c0*/  UISETP.NE.AND UP0, UPT, UR4, 0x8, UPT ;  /* 0x000000080400788c */ /* 0x000fc8000bf05270 */
[----:B------:R-:W-:Y:S02]  /*29d0*/  USEL UR6, URZ, 0x1, UP0 ;  /* 0x00000001ff067887 */ /* 0x000fe40008000000 */
[----:B------:R-:W-:-:S04]  /*29e0*/  USEL UR4, UR4, URZ, UP0 ;  /* 0x000000ff04047287 */ /* 0x000fc80008000000 */
[----:B------:R-:W-:Y:S01]  /*29f0*/  ULEA UR5, UR4, UR7, 0x3 ;  /* 0x0000000704057291 */ /* 0x000fe2000f8e18ff */
[----:B-1----:R-:W-:-:S04]  /*2a00*/  LOP3.LUT R2, R12, UR6, RZ, 0x3c, !PT ;  /* 0x000000060c027c12 */ /* 0x002fc8000f8e3cff */
[----:B------:R-:W-:-:S04]  /*2a10*/  SHF.L.U32 R3, R2, 0x1f, RZ ;  /* 0x0000001f02037819 */ /* 0x000fc800000006ff */
[----:B------:R-:W1:Y:S02]  /*2a20*/  SYNCS.PHASECHK.TRANS64.TRYWAIT P0, [UR5], R3 ;  /* 0x00000003ff0075a7 */ /* 0x000e640008001105 */
[----:B-1----:R-:W-:Y:S05]  /*2a30*/  @!P0 BRA `(.L_x_44) ;  /* 0x0000007800948947 */ /* 0x002fea0003800000 */
.L_x_154:
[----:B------:R-:W-:-:S04]  /*2a40*/  UIADD3 UR4, UPT, UPT, UR4, 0x1, URZ ;  /* 0x0000000104047890 */ /* 0x000fc8000fffe0ff */
[----:B------:R-:W-:-:S04]  /*2a50*/  UISETP.NE.AND UP0, UPT, UR4, 0x8, UPT ;  /* 0x000000080400788c */ /* 0x000fc8000bf05270 */
[----:B------:R-:W-:Y:S02]  /*2a60*/  USEL UR6, URZ, 0x1, UP0 ;  /* 0x00000001ff067887 */ /* 0x000fe40008000000 */
[----:B------:R-:W-:-:S04]  /*2a70*/  USEL UR4, UR4, URZ, UP0 ;  /* 0x000000ff04047287 */ /* 0x000fc80008000000 */
[----:B------:R-:W-:Y:S01]  /*2a80*/  ULEA UR5, UR4, UR7, 0x3 ;  /* 0x0000000704057291 */ /* 0x000fe2000f8e18ff */
[----:B------:R-:W-:-:S04]  /*2a90*/  LOP3.LUT R2, R2, UR6, RZ, 0x3c, !PT ;  /* 0x0000000602027c12 */ /* 0x000fc8000f8e3cff */
[----:B-1----:R-:W-:-:S04]  /*2aa0*/  SHF.L.U32 R3, R2, 0x1f, RZ ;  /* 0x0000001f02037819 */ /* 0x002fc800000006ff */
[----:B------:R-:W1:Y:S02]  /*2ab0*/  SYNCS.PHASECHK.TRANS64.TRYWAIT P0, [UR5], R3 ;  /* 0x00000003ff0075a7 */ /* 0x000e640008001105 */
[----:B-1----:R-:W-:Y:S05]  /*2ac0*/  @!P0 BRA `(.L_x_45) ;  /* 0x0000007800888947 */ /* 0x002fea0003800000 */
.L_x_156:
        /* <DEDUP_REMOVED lines=9> */
.L_x_158:
        /* <DEDUP_REMOVED lines=9> */
.L_x_160:
        /* <DEDUP_REMOVED lines=9> */
.L_x_162:
        /* <DEDUP_REMOVED lines=9> */
.L_x_164:
[----:B------:R-:W-:-:S04]  /*2d10*/  UIADD3 UR4, UPT, UPT, UR4, 0x1, URZ ;  /* 0x0000000104047890 */ /* 0x000fc8000fffe0ff */
[----:B------:R-:W-:-:S04]  /*2d20*/  UISETP.NE.AND UP0, UPT, UR4, 0x8, UPT ;  /* 0x000000080400788c */ /* 0x000fc8000bf05270 */
[----:B------:R-:W-:Y:S02]  /*2d30*/  USEL UR5, URZ, 0x1, UP0 ;  /* 0x00000001ff057887 */ /* 0x000fe40008000000 */
[----:B------:R-:W-:-:S04]  /*2d40*/  USEL UR4, UR4, URZ, UP0 ;  /* 0x000000ff04047287 */ /* 0x000fc80008000000 */
[----:B------:R-:W-:Y:S01]  /*2d50*/  ULEA UR4, UR4, UR7, 0x3 ;  /* 0x0000000704047291 */ /* 0x000fe2000f8e18ff */
[----:B------:R-:W-:-:S04]  /*2d60*/  LOP3.LUT R2, R2, UR5, RZ, 0x3c, !PT ;  /* 0x0000000502027c12 */ /* 0x000fc8000f8e3cff */
[----:B------:R-:W-:Y:S01]  /*2d70*/  SHF.L.U32 R2, R2, 0x1f, RZ ;  /* 0x0000001f02027819 */ /* 0x000fe200000006ff */
[----:B-1----:R-:W-:-:S07]  /*2d80*/  IMAD.U32 R0, RZ, RZ, UR4 ;  /* 0x00000004ff007e24 */ /* 0x002fce000f8e00ff */
.L_x_50:
[----:B-1----:R1:W2:Y:S02]  /*2d90*/  SYNCS.PHASECHK.TRANS64.TRYWAIT P0, [R0+URZ], R2 ;  /* 0x00000002000075a7 */ /* 0x0022a400080011ff */
[----:B--2---:R-:W-:Y:S05]  /*2da0*/  @!P0 NANOSLEEP.SYNCS 0x989680 ;  /* 0x009896800000895d */ /* 0x004fea0003900000 */
[----:B------:R-:W2:Y:S02]  /*2db0*/  @!P0 SYNCS.PHASECHK.TRANS64 P0, [R0+URZ], R2 ;  /* 0x00000002000085a7 */ /* 0x000ea400080010ff */
[----:B--2---:R-:W-:Y:S05]  /*2dc0*/  @P0 EXIT ;  /* 0x000000000000094d */ /* 0x004fea0003800000 */
[----:B------:R-:W-:Y:S05]  /*2dd0*/  BRA `(.L_x_50) ;  /* 0xfffffffc00ec7947 */ /* 0x000fea000383ffff */
.L_x_22:
[----:B------:R-:W-:-:S04]  /*2de0*/  UISETP.NE.AND UP0, UPT, UR46, URZ, UPT ;  /* 0x000000ff2e00728c */ /* 0x000fc8000bf05270 */
[----:B------:R-:W-:-:S09]  /*2df0*/  UISETP.NE.OR UP0, UPT, UR20, 0x1, UP0 ;  /* 0x000000011400788c */ /* 0x000fd20008705670 */
[----:B------:R-:W-:Y:S05]  /*2e00*/  BRA.U UP0, `(.L_x_51) ;  /* 0x0000000500487547 */ /* 0x000fea000b800000 */
[----:B------:R-:W-:Y:S01]  /*2e10*/  ISETP.GE.U32.AND P2, PT, R0, 0x4, PT ;  /* 0x000000040000780c */ /* 0x000fe20003f46070 */
[----:B------:R-:W-:Y:S01]  /*2e20*/  IMAD.MOV.U32 R12, RZ, RZ, 0x1 ;  /* 0x00000001ff0c7424 */ /* 0x000fe200078e00ff */
[----:B------:R-:W-:Y:S02]  /*2e30*/  CS2R R10, SRZ ;  /* 0x00000000000a7805 */ /* 0x000fe4000001ff00 */
[----:B------:R-:W-:Y:S01]  /*2e40*/  CS2R R8, SRZ ;  /* 0x0000000000087805 */ /* 0x000fe2000001ff00 */
[----:B------:R-:W-:Y:S01]  /*2e50*/  UMOV UR6, 0x400 ;  /* 0x0000040000067882 */ /* 0x000fe20000000000 */
[----:B------:R-:W-:Y:S01]  /*2e60*/  UMOV UR5, URZ ;  /* 0x000000ff00057c82 */ /* 0x000fe20008000000 */
[----:B------:R-:W-:-:S12]  /*2e70*/  ULEA UR6, UR46, UR6, 0x18 ;  /* 0x000000062e067291 */ /* 0x000fd8000f8ec0ff */
.L_x_55:
[----:B------:R-:W-:Y:S02]  /*2e80*/  LEA R2, R8, UR6, 0x3 ;  /* 0x0000000608027c11 */ /* 0x000fe4000f8e18ff */
[----:B------:R-:W-:-:S03]  /*2e90*/  SHF.L.U32 R4, R9, 0x1f, RZ ;  /* 0x0000001f09047819 */ /* 0x000fc600000006ff */
[----:B------:R-:W-:Y:S01]  /*2ea0*/  VIADD R5, R2, 0x140 ;  /* 0x0000014002057836 */ /* 0x000fe20000000000 */
[----:B------:R-:W2:Y:S02]  /*2eb0*/  SYNCS.PHASECHK.TRANS64.TRYWAIT P0, [R2+URZ+0x130], R4 ;  /* 0x00013004020075a7 */ /* 0x000ea400080011ff */
[----:B--2---:R-:W-:Y:S05]  /*2ec0*/  @!P0 BRA `(.L_x_52) ;  /* 0x0000007800008947 */ /* 0x004fea0003800000 */
.L_x_165:
[----:B------:R-:W-:Y:S01]  /*2ed0*/  ULEA UR4, UR5, UR6, 0x3 ;  /* 0x0000000605047291 */ /* 0x000fe2000f8e18ff */
[----:B--2---:R-:W-:Y:S01]  /*2ee0*/  PRMT R2, RZ, 0x654, R5 ;  /* 0x00000654ff027816 */ /* 0x004fe20000000005 */
[----:B------:R-:W-:Y:S01]  /*2ef0*/  @!P2 IMAD.MOV.U32 R4, RZ, RZ, 0x10 ;  /* 0x00000010ff04a424 */ /* 0x000fe200078e00ff */
[----:B------:R-:W-:Y:S01]  /*2f00*/  SHF.L.U32 R5, R12, 0x1f, RZ ;  /* 0x0000001f0c057819 */ /* 0x000fe200000006ff */
[----:B------:R-:W-:Y:S01]  /*2f10*/  UIADD3 UR7, UPT, UPT, UR4, 0xd0, URZ ;  /* 0x000000d004077890 */ /* 0x000fe2000fffe0ff */
[----:B------:R2:W-:Y:S05]  /*2f20*/  SYNCS.ARRIVE.TRANS64.RED.A1T0 RZ, [R2+URZ], RZ ;  /* 0x000000ff02ff79a7 */ /* 0x0005ea00081004ff */
[----:B------:R-:W-:Y:S01]  /*2f30*/  IMAD.U32 R6, RZ, RZ, UR7 ;  /* 0x00000007ff067e24 */ /* 0x000fe2000f8e00ff */
[----:B------:R-:W3:Y:S04]  /*2f40*/  SYNCS.PHASECHK.TRANS64.TRYWAIT P0, [UR4+0xe0], R5 ;  /* 0x0000e005ff0075a7 */ /* 0x000ee80008001104 */
[----:B------:R-:W-:Y:S01]  /*2f50*/  PRMT R6, R0, 0x654, R6 ;  /* 0x0000065400067816 */ /* 0x000fe20000000006 */
[----:B--23--:R-:W-:Y:S06]  /*2f60*/  @!P0 BRA `(.L_x_53) ;  /* 0x0000007400ec8947 */ /* 0x00cfec0003800000 */
.L_x_167:
[----:B------:R-:W-:Y:S01]  /*2f70*/  ULEA UR8, UR5, UR6, 0x4 ;  /* 0x0000000605087291 */ /* 0x000fe2000f8e20ff */
[----:B------:R-:W-:Y:S01]  /*2f80*/  SEL R3, R6, R3, !P2 ;  /* 0x0000000306037207 */ /* 0x000fe20005000000 */
[----:B------:R-:W-:Y:S01]  /*2f90*/  UIADD3 UR9, UPT, UPT, UR4, 0xd0, URZ ;  /* 0x000000d004097890 */ /* 0x000fe2000fffe0ff */
[----:B--2---:R-:W-:Y:S01]  /*2fa0*/  LEA R2, R11, UR6, 0x3 ;  /* 0x000000060b027c11 */ /* 0x004fe2000f8e18ff */
[----:B------:R-:W-:Y:S01]  /*2fb0*/  UIADD3 UR8, UPT, UPT, UR8, 0x160, URZ ;  /* 0x0000016008087890 */ /* 0x000fe2000fffe0ff */
[----:B------:R2:W-:Y:S01]  /*2fc0*/  @!P2 SYNCS.ARRIVE.TRANS64.RED RZ, [R3+URZ], R4 ;  /* 0x0000000403ffa9a7 */ /* 0x0005e200080004ff */
[----:B------:R-:W-:Y:S01]  /*2fd0*/  UIADD3 UR4, UPT, UPT, UR5, 0x1, URZ ;  /* 0x0000000105047890 */ /* 0x000fe2000fffe0ff */
[----:B------:R-:W-:-:S03]  /*2fe0*/  VIADD R8, R8, 0x1 ;  /* 0x0000000108087836 */ /* 0x000fc60000000000 */
[----:B------:R-:W-:Y:S02]  /*2ff0*/  UISETP.NE.AND UP0, UPT, UR4, 0x2, UPT ;  /* 0x000000020400788c */ /* 0x000fe4000bf05270 */
[----:B------:R-:W-:Y:S01]  /*3000*/  ISETP.NE.AND P0, PT, R8, 0x2, PT ;  /* 0x000000020800780c */ /* 0x000fe20003f05270 */
[----:B------:R-:W-:Y:S06]  /*3010*/  UGETNEXTWORKID.BROADCAST [UR8], [UR9] ;  /* 0x00000000080073ca */ /* 0x000fec0008000100 */
[----:B------:R-:W-:Y:S02]  /*3020*/  USEL UR7, URZ, 0x1, UP0 ;  /* 0x00000001ff077887 */ /* 0x000fe40008000000 */
[----:B------:R-:W-:-:S04]  /*3030*/  USEL UR5, UR4, URZ, UP0 ;  /* 0x000000ff04057287 */ /* 0x000fc80008000000 */
[----:B------:R-:W-:Y:S02]  /*3040*/  LOP3.LUT R12, R12, UR7, RZ, 0x3c, !PT ;  /* 0x000000070c0c7c12 */ /* 0x000fe4000f8e3cff */
[----:B--2---:R-:W-:-:S04]  /*3050*/  SHF.L.U32 R4, R10, 0x1f, RZ ;  /* 0x0000001f0a047819 */ /* 0x004fc800000006ff */
[----:B------:R-:W2:Y:S02]  /*3060*/  SYNCS.PHASECHK.TRANS64.TRYWAIT P1, [R2+URZ+0xd0], R4 ;  /* 0x0000d004020075a7 */ /* 0x000ea400080211ff */
[----:B--2---:R-:W-:Y:S05]  /*3070*/  @!P1 BRA `(.L_x_54) ;  /* 0x0000007400c09947 */ /* 0x004fea0003800000 */
.L_x_168:
[C---:B--2---:R-:W-:Y:S01]  /*3080*/  LEA R4, R11.reuse, UR6, 0x4 ;  /* 0x000000060b047c11 */ /* 0x044fe2000f8e20ff */
[----:B------:R-:W-:Y:S01]  /*3090*/  VIADD R2, R2, 0xe0 ;  /* 0x000000e002027836 */ /* 0x000fe20000000000 */
[----:B------:R-:W-:Y:S01]  /*30a0*/  SEL R8, R8, RZ, P0 ;  /* 0x000000ff08087207 */ /* 0x000fe20000000000 */
[----:B------:R-:W-:-:S03]  /*30b0*/  VIADD R11, R11, 0x1 ;  /* 0x000000010b0b7836 */ /* 0x000fc60000000000 */
[----:B------:R-:W2:Y:S01]  /*30c0*/  LDS.128 R4, [R4+0x160] ;  /* 0x0001600004047984 */ /* 0x000ea20000000c00 */
[----:B------:R-:W-:Y:S02]  /*30d0*/  PRMT R2, RZ, 0x654, R2 ;  /* 0x00000654ff027816 */ /* 0x000fe40000000002 */
[C---:B------:R-:W-:Y:S01]  /*30e0*/  ISETP.NE.AND P1, PT, R11.reuse, 0x2, PT ;  /* 0x000000020b00780c */ /* 0x040fe20003f25270 */
[----:B------:R-:W-:Y:S01]  /*30f0*/  @!PT LDS RZ, [RZ] ;  /* 0x00000000fffff984 */ /* 0x000fe20000000800 */
[----:B------:R-:W-:Y:S01]  /*3100*/  @!PT LDS RZ, [RZ] ;  /* 0x00000000fffff984 */ /* 0x000fe20000000800 */
[----:B------:R-:W-:Y:S01]  /*3110*/  @!PT LDS RZ, [RZ] ;  /* 0x00000000fffff984 */ /* 0x000fe20000000800 */
[----:B------:R-:W-:Y:S01]  /*3120*/  @!PT LDS RZ, [RZ] ;  /* 0x00000000fffff984 */ /* 0x000fe20000000800 */
[----:B------:R3:W-:Y:S06]  /*3130*/  MEMBAR.ALL.CTA ;  /* 0x0000000000007992 */ /* 0x0007ec0000008000 */
[----:B---3--:R-:W3:Y:S01]  /*3140*/  FENCE.VIEW.ASYNC.S ;  /* 0x00000000000073c6 */ /* 0x008ee20000000000 */
[----:B------:R-:W-:Y:S01]  /*3150*/  SEL R11, R11, RZ, P1 ;  /* 0x000000ff0b0b7207 */ /* 0x000fe20000800000 */
[----:B---3--:R3:W-:Y:S01]  /*3160*/  SYNCS.ARRIVE.TRANS64.RED.A1T0 RZ, [R2+URZ], RZ ;  /* 0x000000ff02ff79a7 */ /* 0x0087e200081004ff */
[----:B--2---:R-:W-:-:S02]  /*3170*/  LOP3.LUT P3, RZ, R6, 0x1, RZ, 0xc0, !PT ;  /* 0x0000000106ff7812 */ /* 0x004fc4000786c0ff */
[----:B------:R-:W-:-:S04]  /*3180*/  SEL R4, RZ, 0x1, P1 ;  /* 0x00000001ff047807 */ /* 0x000fc80000800000 */
[----:B------:R-:W-:Y:S02]  /*3190*/  LOP3.LUT R10, R10, R4, RZ, 0x3c, !PT ;  /* 0x000000040a0a7212 */ /* 0x000fe400078e3cff */
[----:B---3--:R-:W-:-:S04]  /*31a0*/  SEL R2, RZ, 0x1, P0 ;  /* 0x00000001ff027807 */ /* 0x008fc80000000000 */
[----:B------:R-:W-:Y:S01]  /*31b0*/  LOP3.LUT R9, R9, R2, RZ, 0x3c, !PT ;  /* 0x0000000209097212 */ /* 0x000fe200078e3cff */
[----:B------:R-:W-:Y:S06]  /*31c0*/  @P3 BRA `(.L_x_55) ;  /* 0xfffffffc002c3947 */ /* 0x000fec000383ffff */
[----:B------:R-:W-:Y:S01]  /*31d0*/  ULEA UR4, UR5, UR6, 0x3 ;  /* 0x0000000605047291 */ /* 0x000fe2000f8e18ff */
[----:B------:R-:W-:-:S08]  /*31e0*/  SHF.L.U32 R2, R12, 0x1f, RZ ;  /* 0x0000001f0c027819 */ /* 0x000fd000000006ff */
[----:B------:R-:W2:Y:S02]  /*31f0*/  SYNCS.PHASECHK.TRANS64 P0, [UR4+0xe0], R2 ;  /* 0x0000e002ff0075a7 */ /* 0x000ea40008001004 */
[----:B--2---:R-:W-:Y:S05]  /*3200*/  @P0 BRA `(.L_x_56) ;  /* 0x0000000000080947 */ /* 0x004fea0003800000 */
[----:B------:R-:W2:Y:S02]  /*3210*/  SYNCS.PHASECHK.TRANS64.TRYWAIT P0, [UR4+0xe0], R2 ;  /* 0x0000e002ff0075a7 */ /* 0x000ea40008001104 */
[----:B--2---:R-:W-:Y:S05]  /*3220*/  @!P0 BRA `(.L_x_57) ;  /* 0x0000007400688947 */ /* 0x004fea0003800000 */
.L_x_56:
[----:B------:R-:W-:-:S04]  /*3230*/  UIADD3 UR7, UPT, UPT, UR5, 0x1, URZ ;  /* 0x0000000105077890 */ /* 0x000fc8000fffe0ff */
[----:B------:R-:W-:-:S04]  /*3240*/  UISETP.NE.AND UP0, UPT, UR7, 0x2, UPT ;  /* 0x000000020700788c */ /* 0x000fc8000bf05270 */
[----:B------:R-:W-:Y:S02]  /*3250*/  USEL UR8, URZ, 0x1, UP0 ;  /* 0x00000001ff087887 */ /* 0x000fe40008000000 */
[----:B------:R-:W-:-:S04]  /*3260*/  USEL UR7, UR7, URZ, UP0 ;  /* 0x000000ff07077287 */ /* 0x000fc80008000000 */
[----:B------:R-:W-:Y:S01]  /*3270*/  ULEA UR7, UR7, UR6, 0x3 ;  /* 0x0000000607077291 */ /* 0x000fe2000f8e18ff */
[----:B--2---:R-:W-:-:S04]  /*3280*/  LOP3.LUT R2, R12, UR8, RZ, 0x3c, !PT ;  /* 0x000000080c027c12 */ /* 0x004fc8000f8e3cff */
[----:B------:R-:W-:-:S04]  /*3290*/  SHF.L.U32 R0, R2, 0x1f, RZ ;  /* 0x0000001f02007819 */ /* 0x000fc800000006ff */
[----:B------:R-:W2:Y:S02]  /*32a0*/  SYNCS.PHASECHK.TRANS64 P0, [UR7+0xe0], R0 ;  /* 0x0000e000ff0075a7 */ /* 0x000ea40008001007 */
[----:B-12---:R-:W-:Y:S05]  /*32b0*/  @P0 EXIT ;  /* 0x000000000000094d */ /* 0x006fea0003800000 */
[----:B------:R-:W-:Y:S02]  /*32c0*/  SHF.L.U32 R2, R2, 0x1f, RZ ;  /* 0x0000001f02027819 */ /* 0x000fe400000006ff */
[----:B------:R-:W-:-:S07]  /*32d0*/  MOV R0, UR7 ;  /* 0x0000000700007c02 */ /* 0x000fce0008000f00 */
.L_x_58:
[----:B-1----:R1:W2:Y:S02]  /*32e0*/  SYNCS.PHASECHK.TRANS64.TRYWAIT P0, [R0+URZ+0xe0], R2 ;  /* 0x0000e002000075a7 */ /* 0x0022a400080011ff */
[----:B--2---:R-:W-:Y:S05]  /*32f0*/  @!P0 NANOSLEEP.SYNCS 0x989680 ;  /* 0x009896800000895d */ /* 0x004fea0003900000 */
[----:B------:R-:W2:Y:S02]  /*3300*/  @!P0 SYNCS.PHASECHK.TRANS64 P0, [R0+URZ+0xe0], R2 ;  /* 0x0000e002000085a7 */ /* 0x000ea400080010ff */
[----:B--2---:R-:W-:Y:S05]  /*3310*/  @P0 EXIT ;  /* 0x000000000000094d */ /* 0x004fea0003800000 */
[----:B------:R-:W-:Y:S05]  /*3320*/  BRA `(.L_x_58) ;  /* 0xfffffffc00ec7947 */ /* 0x000fea000383ffff */
.L_x_51:
[----:B------:R-:W-:Y:S05]  /*3330*/  BRA.U UP5, `(.L_x_59) ;  /* 0x0000001105d87547 */ /* 0x000fea000b800000 */
[----:B------:R-:W-:Y:S01]  /*3340*/  UMOV UR4, 0x40 ;  /* 0x0000004000047882 */ /* 0x000fe20000000000 */
[----:B------:R-:W-:Y:S01]  /*3350*/  NOP ;  /* 0x0000000000007918 */ /* 0x000fe20000000000 */
[----:B------:R-:W-:Y:S01]  /*3360*/  ULEA UR5, UR46, UR4, 0x18 ;  /* 0x000000042e057291 */ /* 0x000fe2000f8ec0ff */
[----:B------:R-:W-:Y:S02]  /*3370*/  UMOV UR6, 0x400 ;  /* 0x0000040000067882 */ /* 0x000fe40000000000 */
[----:B------:R-:W-:-:S06]  /*3380*/  ULEA UR6, UR46, UR6, 0x18 ;  /* 0x000000062e067291 */ /* 0x000fcc000f8ec0ff */
[----:B------:R-:W2:Y:S02]  /*3390*/  LDS.U8 R0, [UR5+0x1c] ;  /* 0x00001c05ff007984 */ /* 0x000ea40008000000 */
[----:B--2---:R-:W-:-:S13]  /*33a0*/  ISETP.NE.AND P0, PT, R0, RZ, PT ;  /* 0x000000ff0000720c */ /* 0x004fda0003f05270 */
[----:B------:R-:W-:Y:S05]  /*33b0*/  @P0 BRA `(.L_x_60) ;  /* 0x0000000400080947 */ /* 0x000fea0003800000 */
[----:B------:R-:W-:Y:S02]  /*33c0*/  UISETP.NE.U32.AND UP1, UPT, UR47, 0x1, UPT ;  /* 0x000000012f00788c */ /* 0x000fe4000bf25070 */
[----:B------:R-:W-:-:S07]  /*33d0*/  UIADD3 UR7, UPT, UPT, UR5, 0x8, URZ ;  /* 0x0000000805077890 */ /* 0x000fce000fffe0ff */
[----:B------:R-:W-:Y:S05]  /*33e0*/  BRA.U !UP1, `(.L_x_61) ;  /* 0x00000001099c7547 */ /* 0x000fea000b800000 */
[----:B------:R-:W-:Y:S01]  /*33f0*/  ELECT P0, URZ, PT ;  /* 0x0000000000ff782f */ /* 0x000fe20003800000 */
[----:B------:R-:W-:-:S12]  /*3400*/  BSSY B0, `(.L_x_61) ;  /* 0x0000025000007945 */ /* 0x000fd80003800000 */
[----:B------:R-:W-:Y:S05]  /*3410*/  @!P0 BRA `(.L_x_62) ;  /* 0x00000000008c8947 */ /* 0x000fea0003800000 */
[----:B------:R-:W-:-:S05]  /*3420*/  UMOV UR4, 0x10 ;  /* 0x0000001000047882 */ /* 0x000fca0000000000 */
[----:B------:R-:W-:Y:S04]  /*3430*/  DEPBAR.LE SB2, 0x36 ;  /* 0x0000ad800000791a */ /* 0x000fe80000000000 */
[----:B------:R-:W2:Y:S02]  /*3440*/  UTCATOMSWS.2CTA.FIND_AND_SET.ALIGN UP0, UR4, UR4 ;  /* 0x00000004000475e3 */ /* 0x000ea40008200800 */
[----:B--2---:R-:W-:Y:S01]  /*3450*/  MOV R10, UR4 ;  /* 0x00000004000a7c02 */ /* 0x004fe20008000f00 */
[----:B------:R-:W-:Y:S06]  /*3460*/  BRA.U UP0, `(.L_x_63) ;  /* 0x0000000100187547 */ /* 0x000fec000b800000 */
.L_x_64:
[----:B------:R-:W-:Y:S05]  /*3470*/  NANOSLEEP 0x64 ;  /* 0x000000640000795d */ /* 0x000fea0003800000 */
[----:B------:R-:W-:-:S05]  /*3480*/  UMOV UR4, 0x10 ;  /* 0x0000001000047882 */ /* 0x000fca0000000000 */
[----:B------:R-:W-:Y:S04]  /*3490*/  DEPBAR.LE SB2, 0x36 ;  /* 0x0000ad800000791a */ /* 0x000fe80000000000 */
[----:B------:R-:W2:Y:S02]  /*34a0*/  UTCATOMSWS.2CTA.FIND_AND_SET.ALIGN UP0, UR4, UR4 ;  /* 0x00000004000475e3 */ /* 0x000ea40008200800 */
[----:B--2---:R-:W-:Y:S01]  /*34b0*/  MOV R10, UR4 ;  /* 0x00000004000a7c02 */ /* 0x004fe20008000f00 */
[----:B------:R-:W-:Y:S05]  /*34c0*/  BRA.U !UP0, `(.L_x_64) ;  /* 0xfffffffd08e87547 */ /* 0x000fea000b83ffff */
.L_x_63:
[----:B------:R-:W2:Y:S01]  /*34d0*/  LDS R6, [UR5+0x10] ;  /* 0x00001005ff067984 */ /* 0x000ea20008000800 */
[----:B------:R-:W-:Y:S01]  /*34e0*/  IMAD.U32 R0, RZ, RZ, UR6 ;  /* 0x00000006ff007e24 */ /* 0x000fe2000f8e00ff */
[----:B------:R-:W-:-:S03]  /*34f0*/  MOV R4, UR48 ;  /* 0x0000003000047c02 */ /* 0x000fc60008000f00 */
[----:B------:R-:W-:Y:S01]  /*3500*/  VIADD R0, R0, 0x180 ;  /* 0x0000018000007836 */ /* 0x000fe20000000000 */
[----:B--2---:R-:W-:-:S04]  /*3510*/  SHF.L.U32 R6, R6, 0x1f, RZ ;  /* 0x0000001f06067819 */ /* 0x004fc800000006ff */
[----:B------:R-:W2:Y:S02]  /*3520*/  SYNCS.PHASECHK.TRANS64.TRYWAIT P0, [UR5+0x8], R6 ;  /* 0x00000806ff0075a7 */ /* 0x000ea40008001105 */
[----:B--2---:R-:W-:Y:S05]  /*3530*/  @P0 BRA `(.L_x_65) ;  /* 0x0000000000080947 */ /* 0x004fea0003800000 */
[----:B------:R-:W2:Y:S02]  /*3540*/  SYNCS.PHASECHK.TRANS64.TRYWAIT P0, [UR5+0x8], R6 ;  /* 0x00000806ff0075a7 */ /* 0x000ea40008001105 */
[----:B--2---:R-:W-:Y:S05]  /*3550*/  @!P0 BRA `(.L_x_66) ;  /* 0x0000007000b48947 */ /* 0x004fea0003800000 */
.L_x_65:
[----:B------:R-:W-:Y:S01]  /*3560*/  PRMT R4, R4, 0x654, R0 ;  /* 0x0000065404047816 */ /* 0x000fe20000000000 */
[----:B------:R-:W-:Y:S01]  /*3570*/  HFMA2 R0, -RZ, RZ, 0, 5.9604644775390625e-08 ;  /* 0x00000001ff007431 */ /* 0x000fe200000001ff */
[----:B------:R-:W-:Y:S01]  /*3580*/  UPRMT UR4, UR48, 0x654, UR7 ;  /* 0x0000065430047896 */ /* 0x000fe20008000007 */
[----:B------:R-:W-:Y:S02]  /*3590*/  IMAD.MOV.U32 R8, RZ, RZ, 0xffff ;  /* 0x0000ffffff087424 */ /* 0x000fe400078e00ff */
[----:B--2---:R-:W-:Y:S02]  /*35a0*/  IMAD.MOV.U32 R6, RZ, RZ, 0x4 ;  /* 0x00000004ff067424 */ /* 0x004fe400078e00ff */
[----:B------:R-:W-:Y:S01]  /*35b0*/  IMAD.SHL.U32 R9, R10, 0x20, RZ ;  /* 0x000000200a097824 */ /* 0x000fe200078e00ff */
[----:B------:R-:W-:Y:S02]  /*35c0*/  MOV R5, UR4 ;  /* 0x0000000400057c02 */ /* 0x000fe40008000f00 */
[-C--:B------:R-:W-:Y:S01]  /*35d0*/  SHF.L.U32 R8, R8, R10.reuse, RZ ;  /* 0x0000000a08087219 */ /* 0x080fe200000006ff */
[----:B------:R2:W-:Y:S01]  /*35e0*/  SYNCS.ARRIVE.TRANS64.RED RZ, [UR4], R6 ;  /* 0x00000006ffff79a7 */ /* 0x0005e20008000404 */
[----:B------:R-:W-:Y:S01]  /*35f0*/  SHF.L.U32 R7, R0, R10, RZ ;  /* 0x0000000a00077219 */ /* 0x000fe200000006ff */
[----:B------:R2:W-:Y:S04]  /*3600*/  STS [UR6+0x180], R9 ;  /* 0x00018009ff007988 */ /* 0x0005e80008000806 */
[----:B------:R2:W-:Y:S04]  /*3610*/  STAS [R4.64], R10 ;  /* 0x0000000a04007dbd */ /* 0x0005e8000c0008ff */
[----:B------:R2:W-:Y:S04]  /*3620*/  ATOMS.OR RZ, [UR5+0x14], R8 ;  /* 0x00001408ffff798c */ /* 0x0005e8000b000005 */
[----:B------:R2:W-:Y:S04]  /*3630*/  ATOMS.OR RZ, [UR5+0x18], R7 ;  /* 0x00001807ffff798c */ /* 0x0005e8000b000005 */
[----:B------:R2:W-:Y:S02]  /*3640*/  ATOMS.XOR RZ, [UR5+0x10], R0 ;  /* 0x00001000ffff798c */ /* 0x0005e4000b800005 */
.L_x_62:
[----:B-1----:R-:W-:Y:S05]  /*3650*/  BSYNC B0 ;  /* 0x0000000000007941 */ /* 0x002fea0003800000 */
.L_x_61:
[----:B------:R-:W-:Y:S05]  /*3660*/  BRA.U UP1, `(.L_x_67) ;  /* 0x00000001016c7547 */ /* 0x000fea000b800000 */
[----:B------:R-:W-:-:S03]  /*3670*/  UMOV UR4, 0xffffffff ;  /* 0xffffffff00047882 */ /* 0x000fc60000000000 */
[----:B------:R-:W-:Y:S05]  /*3680*/  BRA.DIV UR4, `(.L_x_68) ;  /* 0x0000007204807947 */ /* 0x000fea000b800000 */
[----:B------:R-:W-:-:S13]  /*3690*/  ELECT P6, URZ, PT ;  /* 0x0000000000ff782f */ /* 0x000fda00038c0000 */
.L_x_172:
[----:B------:R-:W-:Y:S05]  /*36a0*/  @!P6 BRA `(.L_x_67) ;  /* 0x00000000005ce947 */ /* 0x000fea0003800000 */
[----:B--2---:R-:W2:Y:S02]  /*36b0*/  LDS R4, [UR5+0x10] ;  /* 0x00001005ff047984 */ /* 0x004ea40008000800 */
[----:B--2---:R-:W-:-:S04]  /*36c0*/  SHF.L.U32 R4, R4, 0x1f, RZ ;  /* 0x0000001f04047819 */ /* 0x004fc800000006ff */
[----:B------:R-:W2:Y:S02]  /*36d0*/  SYNCS.PHASECHK.TRANS64.TRYWAIT P0, [UR5+0x8], R4 ;  /* 0x00000804ff0075a7 */ /* 0x000ea40008001105 */
[----:B--2---:R-:W-:Y:S05]  /*36e0*/  @P0 BRA `(.L_x_69) ;  /* 0x0000000000080947 */ /* 0x004fea0003800000 */
[----:B------:R-:W2:Y:S02]  /*36f0*/  SYNCS.PHASECHK.TRANS64.TRYWAIT P0, [UR5+0x8], R4 ;  /* 0x00000804ff0075a7 */ /* 0x000ea40008001105 */
[----:B--2---:R-:W-:Y:S05]  /*3700*/  @!P0 BRA `(.L_x_70) ;  /* 0x0000007000808947 */ /* 0x004fea0003800000 */
.L_x_69:
[----:B------:R-:W3:Y:S01]  /*3710*/  LDS R6, [UR6+0x180] ;  /* 0x00018006ff067984 */ /* 0x000ee20008000800 */
[----:B--2---:R-:W-:Y:S02]  /*3720*/  HFMA2 R0, -RZ, RZ, 0, 5.9604644775390625e-08 ;  /* 0x00000001ff007431 */ /* 0x004fe400000001ff */
[----:B------:R-:W-:Y:S01]  /*3730*/  IMAD.MOV.U32 R4, RZ, RZ, 0xffff ;  /* 0x0000ffffff047424 */ /* 0x000fe200078e00ff */
[----:B------:R-:W-:Y:S01]  /*3740*/  UPRMT UR4, UR48, 0x654, UR7 ;  /* 0x0000065430047896 */ /* 0x000fe20008000007 */
[----:B---3--:R-:W-:-:S03]  /*3750*/  IMAD.SHL.U32 R5, R6, 0x20, RZ ;  /* 0x0000002006057824 */ /* 0x008fc600078e00ff */
[-C--:B------:R-:W-:Y:S02]  /*3760*/  SHF.L.U32 R4, R4, R6.reuse, RZ ;  /* 0x0000000604047219 */ /* 0x080fe400000006ff */
[----:B------:R-:W-:Y:S01]  /*3770*/  SHF.L.U32 R6, R0, R6, RZ ;  /* 0x0000000600067219 */ /* 0x000fe200000006ff */
[----:B------:R3:W-:Y:S04]  /*3780*/  STS [UR6+0x180], R5 ;  /* 0x00018005ff007988 */ /* 0x0007e80008000806 */
[----:B------:R3:W-:Y:S04]  /*3790*/  ATOMS.OR RZ, [UR5+0x14], R4 ;  /* 0x00001404ffff798c */ /* 0x0007e8000b000005 */
[----:B------:R3:W-:Y:S01]  /*37a0*/  ATOMS.OR RZ, [UR5+0x18], R6 ;  /* 0x00001806ffff798c */ /* 0x0007e2000b000005 */
[----:B------:R-:W-:Y:S03]  /*37b0*/  SYNCS.ARRIVE.TRANS64.RED.A1T0 RZ, [UR4], RZ ;  /* 0x000000ffffff79a7 */ /* 0x000fe60008100404 */
[----:B------:R3:W-:Y:S01]  /*37c0*/  ATOMS.XOR RZ, [UR5+0x10], R0 ;  /* 0x00001000ffff798c */ /* 0x0007e2000b800005 */
[----:B------:R-:W-:Y:S05]  /*37d0*/  BRA `(.L_x_67) ;  /* 0x0000000000107947 */ /* 0x000fea0003800000 */
.L_x_60:
[----:B------:R-:W-:Y:S02]  /*37e0*/  MOV R0, 0xffffffff ;  /* 0xffffffff00007802 */ /* 0x000fe40000000f00 */
[----:B------:R-:W-:-:S03]  /*37f0*/  MOV R4, 0x3820 ;  /* 0x0000382000047802 */ /* 0x000fc60000000f00 */
[----:B------:R2:W-:Y:S04]  /*3800*/  STS [UR6+0x180], R0 ;  /* 0x00018000ff007988 */ /* 0x0005e80008000806 */
[----:B-12--5:R-:W-:Y:S05]  /*3810*/  CALL.REL.NOINC `($__internal_1_$__cuda_sm10x_tcgen05_guardrail_trap_phase_invalid_during_alloc) ;  /* 0x0000007800507944 */ /* 0x026fea0003c00000 */
.L_x_67:
[----:B------:R-:W-:Y:S05]  /*3820*/  WARPSYNC.ALL ;  /* 0x0000000000007948 */ /* 0x000fea0003800000 */
[----:B------:R-:W4:Y:S01]  /*3830*/  S2UR UR4, SR_CgaCtaId ;  /* 0x00000000000479c3 */ /* 0x000f220000008800 */
[----:B------:R-:W-:Y:S01]  /*3840*/  UMOV UR26, 0x400 ;  /* 0x00000400001a7882 */ /* 0x000fe20000000000 */
[----:B------:R-:W-:-:S06]  /*3850*/  NOP ;  /* 0x0000000000007918 */ /* 0x000fcc0000000000 */
[----:B------:R-:W-:Y:S06]  /*3860*/  BAR.ARV 0x6, 0xa0 ;  /* 0x0182800000007b1d */ /* 0x000fec0000002000 */
[----:B------:R-:W1:Y:S01]  /*3870*/  LDCU UR6, c[0x0][0x38c] ;  /* 0x00007180ff0677ac */ /* 0x000e620008000800 */
[----:B------:R-:W-:Y:S01]  /*3880*/  LOP3.LUT R3, R3, 0xffff, RZ, 0xc0, !PT ;  /* 0x0000ffff03037812 */ /* 0x000fe200078ec0ff */
[----:B--2---:R-:W-:Y:S01]  /*3890*/  IMAD.MOV.U32 R9, RZ, RZ, 0x1 ;  /* 0x00000001ff097424 */ /* 0x004fe200078e00ff */
[----:B------:R-:W-:Y:S01]  /*38a0*/  LOP3.LUT R2, R2, 0xffff, RZ, 0xc0, !PT ;  /* 0x0000ffff02027812 */ /* 0x000fe200078ec0ff */
[----:B------:R-:W-:Y:S01]  /*38b0*/  IMAD.MOV.U32 R8, RZ, RZ, RZ ;  /* 0x000000ffff087224 */ /* 0x000fe200078e00ff */
[----:B------:R-:W-:Y:S01]  /*38c0*/  R2UR UR28, R3 ;  /* 0x00000000031c72ca */ /* 0x000fe200000e0000 */
[----:B------:R-:W-:Y:S01]  /*38d0*/  UMOV UR32, URZ ;  /* 0x000000ff00207c82 */ /* 0x000fe20008000000 */
[----:B------:R-:W-:-:S02]  /*38e0*/  R2UR UR42, R2 ;  /* 0x00000000022a72ca */ /* 0x000fc400000e0000 */
[----:B------:R-:W-:Y:S01]  /*38f0*/  CS2R R2, SRZ ;  /* 0x0000000000027805 */ /* 0x000fe2000001ff00 */
[----:B------:R-:W-:Y:S01]  /*3900*/  UMOV UR23, URZ ;  /* 0x000000ff00177c82 */ /* 0x000fe20008000000 */
[----:B----4-:R-:W-:Y:S01]  /*3910*/  ULEA UR26, UR4, UR26, 0x18 ;  /* 0x0000001a041a7291 */ /* 0x010fe2000f8ec0ff */
[----:B------:R-:W-:Y:S01]  /*3920*/  UMOV UR22, URZ ;  /* 0x000000ff00167c82 */ /* 0x000fe20008000000 */
[----:B------:R-:W-:Y:S02]  /*3930*/  UISETP.NE.AND UP3, UPT, UR47, URZ, UPT ;  /* 0x000000ff2f00728c */ /* 0x000fe4000bf65270 */
[----:B------:R-:W-:Y:S02]  /*3940*/  UIADD3 UR5, UPT, UPT, UR26, 0x6300, URZ ;  /* 0x000063001a057890 */ /* 0x000fe4000fffe0ff */
[----:B------:R-:W-:-:S03]  /*3950*/  UIADD3 UR4, UPT, UPT, UR26, 0x16300, URZ ;  /* 0x000163001a047890 */ /* 0x000fc6000fffe0ff */
[----:B---3--:R-:W2:Y:S01]  /*3960*/  LDS R0, [UR26+0x180] ;  /* 0x0001801aff007984 */ /* 0x008ea20008000800 */
[----:B-1----:R-:W-:Y:S02]  /*3970*/  UIADD3 UR6, UPT, UPT, UR6, 0x7f, URZ ;  /* 0x0000007f06067890 */ /* 0x002fe4000fffe0ff */
[----:B------:R-:W-:Y:S02]  /*3980*/  USHF.R.U32.HI UR5, URZ, 0x4, UR5 ;  /* 0x00000004ff057899 */ /* 0x000fe40008011605 */
[----:B------:R-:W-:Y:S02]  /*3990*/  USHF.R.S32.HI UR33, URZ, 0x1f, UR6 ;  /* 0x0000001fff217899 */ /* 0x000fe40008011406 */
[----:B------:R-:W-:Y:S02]  /*39a0*/  USHF.R.U32.HI UR4, URZ, 0x4, UR4 ;  /* 0x00000004ff047899 */ /* 0x000fe40008011604 */
[----:B------:R-:W-:Y:S02]  /*39b0*/  ULEA.HI UR33, UR33, UR6, URZ, 0x7 ;  /* 0x0000000621217291 */ /* 0x000fe4000f8f38ff */
[----:B------:R-:W-:-:S02]  /*39c0*/  ULOP3.LUT UR5, UR5, 0x3fff, URZ, 0xc0, !UPT ;  /* 0x00003fff05057892 */ /* 0x000fc4000f8ec0ff */
[----:B------:R-:W-:Y:S02]  /*39d0*/  USHF.R.S32.HI UR33, URZ, 0x7, UR33 ;  /* 0x00000007ff217899 */ /* 0x000fe40008011421 */
[----:B------:R-:W-:Y:S02]  /*39e0*/  ULOP3.LUT UR30, UR4, 0x3fff, URZ, 0xc0, !UPT ;  /* 0x00003fff041e7892 */ /* 0x000fe4000f8ec0ff */
[----:B------:R-:W-:Y:S01]  /*39f0*/  UISETP.LT.AND UP0, UPT, UR33, 0x1, UPT ;  /* 0x000000012100788c */ /* 0x000fe2000bf01270 */
[----:B------:R-:W-:Y:S01]  /*3a00*/  UMOV UR40, 0x0 ;  /* 0x0000000000287882 */ /* 0x000fe20000000000 */
[----:B------:R-:W-:Y:S01]  /*3a10*/  UMOV UR41, 0x84004a0 ;  /* 0x084004a000297882 */ /* 0x000fe20000000000 */
[----:B------:R-:W-:Y:S02]  /*3a20*/  ULOP3.LUT UR29, UR5, 0x10000, URZ, 0xfc, !UPT ;  /* 0x00010000051d7892 */ /* 0x000fe4000f8efcff */
[----:B------:R-:W-:Y:S02]  /*3a30*/  ULOP3.LUT UR30, UR30, 0x10000, URZ, 0xfc, !UPT ;  /* 0x000100001e1e7892 */ /* 0x000fe4000f8efcff */
[----:B------:R-:W-:Y:S01]  /*3a40*/  USEL UR43, UR33, 0x1, !UP0 ;  /* 0x00000001212b7887 */ /* 0x000fe2000c000000 */
[----:B------:R-:W-:Y:S01]  /*3a50*/  UMOV UR38, 0x0 ;  /* 0x0000000000267882 */ /* 0x000fe20000000000 */
[----:B------:R-:W-:Y:S01]  /*3a60*/  UMOV UR39, 0x84004a0 ;  /* 0x084004a000277882 */ /* 0x000fe20000000000 */
[----:B------:R-:W-:Y:S01]  /*3a70*/  UMOV UR36, 0x0 ;  /* 0x0000000000247882 */ /* 0x000fe20000000000 */
[----:B------:R-:W-:Y:S01]  /*3a80*/  UMOV UR37, 0x84004a0 ;  /* 0x084004a000257882 */ /* 0x000fe20000000000 */
[----:B------:R-:W-:Y:S01]  /*3a90*/  UMOV UR34, 0x0 ;  /* 0x0000000000227882 */ /* 0x000fe20000000000 */
[----:B------:R-:W-:Y:S01]  /*3aa0*/  UMOV UR35, 0x84004a0 ;  /* 0x084004a000237882 */ /* 0x000fe20000000000 */
[----:B--2---:R-:W-:-:S15]  /*3ab0*/  R2UR UR44, R0 ;  /* 0x00000000002c72ca */ /* 0x004fde00000e0000 */
.L_x_78:
[C---:B------:R-:W-:Y:S02]  /*3ac0*/  LEA R0, R8.reuse, UR26, 0x3 ;  /* 0x0000001a08007c11 */ /* 0x040fe4000f8e18ff */
[----:B------:R-:W-:Y:S02]  /*3ad0*/  SHF.L.U32 R4, R3, 0x1f, RZ ;  /* 0x0000001f03047819 */ /* 0x000fe400000006ff */
[----:B------:R-:W-:Y:S02]  /*3ae0*/  LEA R5, R8, UR26, 0x4 ;  /* 0x0000001a08057c11 */ /* 0x000fe4000f8e20ff */
[----:B------:R-:W1:Y:S02]  /*3af0*/  SYNCS.PHASECHK.TRANS64.TRYWAIT P0, [R0+URZ+0xd0], R4 ;  /* 0x0000d004000075a7 */ /* 0x000e6400080011ff */
[----:B-1-3--:R-:W-:Y:S05]  /*3b00*/  @!P0 BRA `(.L_x_71) ;  /* 0x0000006c00988947 */ /* 0x00afea0003800000 */
.L_x_173:
[----:B-1----:R-:W1:Y:S01]  /*3b10*/  LDS.128 R4, [R5+0x160] ;  /* 0x0001600005047984 */ /* 0x002e620000000c00 */
[----:B------:R-:W-:Y:S02]  /*3b20*/  VIADD R0, R0, 0xe0 ;  /* 0x000000e000007836 */ /* 0x000fe40000000000 */
[----:B------:R-:W-:Y:S01]  /*3b30*/  VIADD R8, R8, 0x1 ;  /* 0x0000000108087836 */ /* 0x000fe20000000000 */
[----:B------:R-:W-:Y:S01]  /*3b40*/  @!PT LDS RZ, [RZ] ;  /* 0x00000000fffff984 */ /* 0x000fe20000000800 */
[----:B------:R-:W-:Y:S01]  /*3b50*/  @!PT LDS RZ, [RZ] ;  /* 0x00000000fffff984 */ /* 0x000fe20000000800 */
[----:B------:R-:W-:Y:S01]  /*3b60*/  @!PT LDS RZ, [RZ] ;  /* 0x00000000fffff984 */ /* 0x000fe20000000800 */
[----:B------:R-:W-:Y:S01]  /*3b70*/  @!PT LDS RZ, [RZ] ;  /* 0x00000000fffff984 */ /* 0x000fe20000000800 */
[----:B------:R2:W-:Y:S06]  /*3b80*/  MEMBAR.ALL.CTA ;  /* 0x0000000000007992 */ /* 0x0005ec0000008000 */
[----:B--2---:R-:W2:Y:S01]  /*3b90*/  FENCE.VIEW.ASYNC.S ;  /* 0x00000000000073c6 */ /* 0x004ea20000000000 */
[----:B------:R-:W-:-:S04]  /*3ba0*/  PRMT R0, RZ, 0x654, R0 ;  /* 0x00000654ff007816 */ /* 0x000fc80000000000 */
[----:B--2---:R2:W-:Y:S01]  /*3bb0*/  SYNCS.ARRIVE.TRANS64.RED.A1T0 RZ, [R0+URZ], RZ ;  /* 0x000000ff00ff79a7 */ /* 0x0045e200081004ff */
[----:B-1----:R-:W-:Y:S01]  /*3bc0*/  LOP3.LUT P1, RZ, R6, 0x1, RZ, 0xc0, !PT ;  /* 0x0000000106ff7812 */ /* 0x002fe2000782c0ff */
[----:B--2---:R-:W-:-:S12]  /*3bd0*/  BRA.U UP3, `(.L_x_72) ;  /* 0x0000000503087547 */ /* 0x004fd8000b800000 */
[----:B------:R-:W1:Y:S01]  /*3be0*/  LDCU UR4, c[0x0][0x38c] ;  /* 0x00007180ff0477ac */ /* 0x000e620008000800 */
[----:B------:R-:W-:Y:S02]  /*3bf0*/  PLOP3.LUT P2, PT, PT, PT, PT, 0x80, 0x8 ;  /* 0x000000000008781c */ /* 0x000fe40003f4f070 */
[----:B------:R-:W-:Y:S01]  /*3c00*/  SHF.L.U32 R4, R9, 0x1f, RZ ;  /* 0x0000001f09047819 */ /* 0x000fe200000006ff */
[----:B------:R-:W-:Y:S02]  /*3c10*/  ULEA UR31, UR32, UR26, 0x3 ;  /* 0x0000001a201f7291 */ /* 0x000fe4000f8e18ff */
[----:B------:R-:W-:Y:S02]  /*3c20*/  ULEA UR11, UR32, UR44, 0x7 ;  /* 0x0000002c200b7291 */ /* 0x000fe4000f8e38ff */
[----:B-1----:R-:W-:-:S06]  /*3c30*/  UISETP.GE.AND UP0, UPT, UR4, 0x1, UPT ;  /* 0x000000010400788c */ /* 0x002fcc000bf06270 */
[----:B------:R-:W-:-:S05]  /*3c40*/  PLOP3.LUT P0, PT, PT, PT, UP0, 0x80, 0x8 ;  /* 0x000000000008781c */ /* 0x000fca0003f0f008 */
[----:B------:R-:W-:-:S08]  /*3c50*/  @UP0 ULEA UR4, UR23, UR26, 0x3 ;  /* 0x0000001a17040291 */ /* 0x000fd0000f8e18ff */
[----:B------:R-:W-:-:S04]  /*3c60*/  @P0 SHF.L.U32 R0, R2, 0x1f, RZ ;  /* 0x0000001f02000819 */ /* 0x000fc800000006ff */
[----:B------:R1:W2:Y:S01]  /*3c70*/  @P0 SYNCS.PHASECHK.TRANS64.TRYWAIT P2, [UR4], R0 ;  /* 0x00000000ff0005a7 */ /* 0x0002a20008041104 */
[----:B------:R-:W3:Y:S02]  /*3c80*/  SYNCS.PHASECHK.TRANS64.TRYWAIT P0, [UR31+0x110], R4 ;  /* 0x00011004ff0075a7 */ /* 0x000ee4000800111f */
[----:B-123--:R-:W-:Y:S05]  /*3c90*/  @!P0 BRA `(.L_x_73) ;  /* 0x0000006c00488947 */ /* 0x00efea0003800000 */
.L_x_175:
[----:B------:R-:W-:Y:S01]  /*3ca0*/  UMOV UR27, UR22 ;  /* 0x00000016001b7c82 */ /* 0x000fe20008000000 */
[----:B------:R-:W-:Y:S05]  /*3cb0*/  BRA.U !UP0, `(.L_x_74) ;  /* 0x0000000108c07547 */ /* 0x000fea000b800000 */
[----:B------:R-:W-:Y:S02]  /*3cc0*/  UIADD3 UR27, UPT, UPT, UR43, UR22, URZ ;  /* 0x000000162b1b7290 */ /* 0x000fe4000fffe0ff */
[----:B------:R-:W-:Y:S01]  /*3cd0*/  UPLOP3.LUT UP2, UPT, UPT, UPT, UPT, 0x40, 0x4 ;  /* 0x000000000004789c */ /* 0x000fe20003f4e870 */
[----:B------:R-:W-:Y:S01]  /*3ce0*/  UMOV UR24, UR33 ;  /* 0x0000002100187c82 */ /* 0x000fe20008000000 */
[----:B------:R-:W-:-:S09]  /*3cf0*/  UMOV UR10, UR23 ;  /* 0x00000017000a7c82 */ /* 0x000fd20008000000 */
.L_x_77:
[----:B--2---:R-:W-:Y:S01]  /*3d00*/  ULEA UR5, UR10, UR26, 0x3 ;  /* 0x0000001a0a057291 */ /* 0x004fe2000f8e18ff */
[----:B---3--:R-:W-:Y:S11]  /*3d10*/  @P2 BRA `(.L_x_75) ;  /* 0x00000000000c2947 */ /* 0x008ff60003800000 */
[----:B-1----:R-:W-:Y:S04]  /*3d20*/  SHF.L.U32 R4, R2, 0x1f, RZ ;  /* 0x0000001f02047819 */ /* 0x002fe800000006ff */
[----:B------:R-:W1:Y:S02]  /*3d30*/  SYNCS.PHASECHK.TRANS64.TRYWAIT P0, [UR5], R4 ;  /* 0x00000004ff0075a7 */ /* 0x000e640008001105 */
[----:B-1----:R-:W-:Y:S05]  /*3d40*/  @!P0 BRA `(.L_x_76) ;  /* 0x0000006c00348947 */ /* 0x002fea0003800000 */
.L_x_75:
[----:B------:R-:W-:Y:S01]  /*3d50*/  UISETP.NE.AND UP0, UPT, UR24, 0x1, UPT ;  /* 0x000000011800788c */ /* 0x000fe2000bf05270 */
[----:B------:R-:W-:Y:S01]  /*3d60*/  PLOP3.LUT P2, PT, PT, PT, PT, 0x80, 0x8 ;  /* 0x000000000008781c */ /* 0x000fe20003f4f070 */
[----:B------:R-:W-:Y:S02]  /*3d70*/  UIADD3 UR4, UPT, UPT, UR10, 0x1, URZ ;  /* 0x000000010a047890 */ /* 0x000fe4000fffe0ff */
[----:B------:R-:W-:Y:S02]  /*3d80*/  UIADD3 UR25, UPT, UPT, UR5, 0x40, URZ ;  /* 0x0000004005197890 */ /* 0x000fe4000fffe0ff */
[----:B------:R-:W-:Y:S01]  /*3d90*/  UISETP.NE.AND UP1, UPT, UR4, 0x8, UPT ;  /* 0x000000080400788c */ /* 0x000fe2000bf25270 */
[----:B------:R-:W-:Y:S01]  /*3da0*/  PLOP3.LUT P0, PT, PT, PT, UP0, 0x80, 0x8 ;  /* 0x000000000008781c */ /* 0x000fe20003f0f008 */
[----:B------:R-:W-:Y:S02]  /*3db0*/  UIADD3 UR22, UPT, UPT, UR22, 0x1, URZ ;  /* 0x0000000116167890 */ /* 0x000fe4000fffe0ff */
[----:B------:R-:W-:Y:S02]  /*3dc0*/  USEL UR6, URZ, 0x1, UP1 ;  /* 0x00000001ff067887 */ /* 0x000fe40008800000 */
[----:B------:R-:W-:Y:S02]  /*3dd0*/  USEL UR23, UR4, URZ, UP1 ;  /* 0x000000ff04177287 */ /* 0x000fe40008800000 */
[----:B------:R-:W-:Y:S02]  /*3de0*/  UIADD3 UR24, UPT, UPT, UR24, -0x1, URZ ;  /* 0xffffffff18187890 */ /* 0x000fe4000fffe0ff */
[----:B------:R-:W-:Y:S01]  /*3df0*/  @UP0 ULEA UR4, UR23, UR26, 0x3 ;  /* 0x0000001a17040291 */ /* 0x000fe2000f8e18ff */
[----:B------:R-:W-:Y:S01]  /*3e00*/  LOP3.LUT R2, R2, UR6, RZ, 0x3c, !PT ;  /* 0x0000000602027c12 */ /* 0x000fe2000f8e3cff */
[----:B------:R-:W-:Y:S02]  /*3e10*/  ULEA UR6, UR10, UR30, 0xa ;  /* 0x0000001e0a067291 */ /* 0x000fe4000f8e50ff */
[----:B------:R-:W-:Y:S01]  /*3e20*/  UISETP.NE.AND UP0, UPT, UR22, UR27, UPT ;  /* 0x0000001b1600728c */ /* 0x000fe2000bf05270 */
[----:B-1----:R-:W-:Y:S01]  /*3e30*/  @P0 SHF.L.U32 R0, R2, 0x1f, RZ ;  /* 0x0000001f02000819 */ /* 0x002fe200000006ff */
[----:B------:R-:W-:Y:S02]  /*3e40*/  UIADD3 UR20, UPT, UPT, UR6, 0x2, URZ ;  /* 0x0000000206147890 */ /* 0x000fe4000fffe0ff */
[----:B------:R-:W-:Y:S01]  /*3e50*/  UIADD3 UR16, UPT, UPT, UR6, 0x4, URZ ;  /* 0x0000000406107890 */ /* 0x000fe2000fffe0ff */
[----:B------:R2:W3:Y:S01]  /*3e60*/  @P0 SYNCS.PHASECHK.TRANS64.TRYWAIT P2, [UR4], R0 ;  /* 0x00000000ff0005a7 */ /* 0x0004e20008041104 */
[----:B------:R-:W-:Y:S02]  /*3e70*/  ULEA UR4, UR10, UR29, 0x9 ;  /* 0x0000001d0a047291 */ /* 0x000fe4000f8e48ff */
[----:B------:R-:W-:Y:S02]  /*3e80*/  UIADD3 UR12, UPT, UPT, UR6, 0x6, URZ ;  /* 0x00000006060c7890 */ /* 0x000fe4000fffe0ff */
[----:B------:R-:W-:Y:S02]  /*3e90*/  UIADD3 UR18, UPT, UPT, UR4, 0x2, URZ ;  /* 0x0000000204127890 */ /* 0x000fe4000fffe0ff */
[----:B------:R-:W-:Y:S02]  /*3ea0*/  UIADD3 UR14, UPT, UPT, UR4, 0x4, URZ ;  /* 0x00000004040e7890 */ /* 0x000fe4000fffe0ff */
[----:B------:R-:W-:Y:S01]  /*3eb0*/  UIADD3 UR8, UPT, UPT, UR4, 0x6, URZ ;  /* 0x0000000604087890 */ /* 0x000fe2000fffe0ff */
[----:B------:R-:W-:Y:S01]  /*3ec0*/  UMOV UR7, 0x40004040 ;  /* 0x4000404000077882 */ /* 0x000fe20000000000 */
[----:B------:R-:W-:Y:S01]  /*3ed0*/  UMOV UR5, 0x40004040 ;  /* 0x4000404000057882 */ /* 0x000fe20000000000 */
[----:B------:R-:W-:Y:S01]  /*3ee0*/  UMOV UR21, 0x40004040 ;  /* 0x4000404000157882 */ /* 0x000fe20000000000 */
[----:B------:R2:W-:Y:S01]  /*3ef0*/  UTCIMMA.2CTA gdesc[UR4], gdesc[UR6], tmem[UR11], tmem[UR40], idesc[UR41], UP2 ;  /* 0x00ff2806040075ea */ /* 0x0005e2000920010b */
[----:B------:R-:W-:Y:S01]  /*3f00*/  UPLOP3.LUT UP2, UPT, UPT, UPT, UPT, 0x80, 0x8 ;  /* 0x000000000008789c */ /* 0x000fe20003f4f070 */
[----:B------:R-:W-:Y:S01]  /*3f10*/  UMOV UR19, 0x40004040 ;  /* 0x4000404000137882 */ /* 0x000fe20000000000 */
[----:B------:R-:W-:Y:S01]  /*3f20*/  UMOV UR17, 0x40004040 ;  /* 0x4000404000117882 */ /* 0x000fe20000000000 */
[----:B------:R2:W-:Y:S01]  /*3f30*/  UTCIMMA.2CTA gdesc[UR18], gdesc[UR20], tmem[UR11], tmem[UR38], idesc[UR39], UPT ;  /* 0x00ff2614120075ea */ /* 0x0005e2000ba0010b */
[----:B------:R-:W-:Y:S01]  /*3f40*/  UMOV UR15, 0x40004040 ;  /* 0x40004040000f7882 */ /* 0x000fe20000000000 */
[----:B------:R-:W-:Y:S01]  /*3f50*/  UMOV UR13, 0x40004040 ;  /* 0x40004040000d7882 */ /* 0x000fe20000000000 */
[----:B------:R-:W-:Y:S01]  /*3f60*/  UMOV UR9, 0x40004040 ;  /* 0x4000404000097882 */ /* 0x000fe20000000000 */
[----:B------:R2:W-:Y:S01]  /*3f70*/  UTCIMMA.2CTA gdesc[UR14], gdesc[UR16], tmem[UR11], tmem[UR36], idesc[UR37], UPT ;  /* 0x00ff24100e0075ea */ /* 0x0005e2000ba0010b */
[----:B------:R2:W-:Y:S01]  /*3f80*/  UTCIMMA.2CTA gdesc[UR8], gdesc[UR12], tmem[UR11], tmem[UR34], idesc[UR35], UPT ;  /* 0x00ff220c080075ea */ /* 0x0005e2000ba0010b */
[----:B------:R2:W-:Y:S01]  /*3f90*/  UTCBAR.2CTA.MULTICAST [UR25], URZ, UR28 ;  /* 0x000000ff190073e9 */ /* 0x0005e2000820081c */
[----:B------:R-:W-:Y:S01]  /*3fa0*/  UMOV UR10, UR23 ;  /* 0x00000017000a7c82 */ /* 0x000fe20008000000 */
[----:B------:R-:W-:Y:S05]  /*3fb0*/  BRA.U UP0, `(.L_x_77) ;  /* 0xfffffffd00507547 */ /* 0x000fea000b83ffff */
.L_x_74:
[----:B--2---:R-:W-:Y:S01]  /*3fc0*/  UIADD3 UR4, UPT, UPT, UR31, 0xf0, URZ ;  /* 0x000000f01f047890 */ /* 0x004fe2000fffe0ff */
[----:B------:R-:W-:-:S08]  /*3fd0*/  UMOV UR22, UR27 ;  /* 0x0000001b00167c82 */ /* 0x000fd00008000000 */
[----:B------:R2:W-:Y:S01]  /*3fe0*/  UTCBAR.2CTA.MULTICAST [UR4], URZ, UR42 ;  /* 0x000000ff040073e9 */ /* 0x0005e2000820082a */
[----:B------:R-:W-:Y:S02]  /*3ff0*/  NOP ;  /* 0x0000000000007918 */ /* 0x000fe40000000000 */
.L_x_72:
[----:B--2---:R-:W-:Y:S01]  /*4000*/  UIADD3 UR4, UPT, UPT, UR32, 0x1, URZ ;  /* 0x0000000120047890 */ /* 0x004fe2000fffe0ff */
[----:B------:R-:W-:-:S03]  /*4010*/  ISETP.NE.AND P0, PT, R8, 0x2, PT ;  /* 0x000000020800780c */ /* 0x000fc60003f05270 */
[----:B------:R-:W-:Y:S01]  /*4020*/  UISETP.NE.AND UP0, UPT, UR4, 0x4, UPT ;  /* 0x000000040400788c */ /* 0x000fe2000bf05270 */
[----:B-1----:R-:W-:Y:S02]  /*4030*/  SEL R0, RZ, 0x1, P0 ;  /* 0x00000001ff007807 */ /* 0x002fe40000000000 */
[----:B------:R-:W-:Y:S01]  /*4040*/  SEL R8, R8, RZ, P0 ;  /* 0x000000ff08087207 */ /* 0x000fe20000000000 */
[----:B------:R-:W-:Y:S01]  /*4050*/  USEL UR5, URZ, 0x1, UP0 ;  /* 0x00000001ff057887 */ /* 0x000fe20008000000 */
[----:B------:R-:W-:Y:S01]  /*4060*/  LOP3.LUT R3, R3, R0, RZ, 0x3c, !PT ;  /* 0x0000000003037212 */ /* 0x000fe200078e3cff */
[----:B------:R-:W-:-:S04]  /*4070*/  USEL UR32, UR4, URZ, UP0 ;  /* 0x000000ff04207287 */ /* 0x000fc80008000000 */
[----:B------:R-:W-:Y:S01]  /*4080*/  LOP3.LUT R9, R9, UR5, RZ, 0x3c, !PT ;  /* 0x0000000509097c12 */ /* 0x000fe2000f8e3cff */
[----:B------:R-:W-:Y:S07]  /*4090*/  @P1 BRA `(.L_x_78) ;  /* 0xfffffff800881947 */ /* 0x000fee000383ffff */
[----:B------:R-:W1:Y:S01]  /*40a0*/  S2UR UR8, SR_CgaCtaId ;  /* 0x00000000000879c3 */ /* 0x000e620000008800 */
[----:B------:R-:W-:Y:S01]  /*40b0*/  ELECT P0, URZ, PT ;  /* 0x0000000000ff782f */ /* 0x000fe20003800000 */
[----:B------:R-:W-:Y:S01]  /*40c0*/  HFMA2 R0, -RZ, RZ, 0, 5.9604644775390625e-08 ;  /* 0x00000001ff007431 */ /* 0x000fe200000001ff */
[----:B------:R-:W-:-:S05]  /*40d0*/  UMOV UR4, 0x40 ;  /* 0x0000004000047882 */ /* 0x000fca0000000000 */
[----:B------:R-:W-:Y:S01]  /*40e0*/  UVIRTCOUNT.DEALLOC.SMPOOL 0x80 ;  /* 0x000000800000784c */ /* 0x000fe20000000000 */
[----:B------:R-:W-:Y:S02]  /*40f0*/  UISETP.NE.AND UP1, UPT, UR47, URZ, UPT ;  /* 0x000000ff2f00728c */ /* 0x000fe4000bf25270 */
[----:B-1----:R-:W-:-:S09]  /*4100*/  ULEA UR8, UR8, UR4, 0x18 ;  /* 0x0000000408087291 */ /* 0x002fd2000f8ec0ff */
[----:B------:R1:W-:Y:S01]  /*4110*/  @P0 STS.U8 [UR8+0x1c], R0 ;  /* 0x00001c00ff000988 */ /* 0x0003e20008000008 */
[----:B------:R-:W-:Y:S05]  /*4120*/  BRA.U UP1, `(.L_x_79) ;  /* 0x0000000101a07547 */ /* 0x000fea000b800000 */
[----:B------:R-:W-:Y:S01]  /*4130*/  UIADD3 UR7, UPT, UPT, UR26, 0x110, URZ ;  /* 0x000001101a077890 */ /* 0x000fe2000fffe0ff */
[----:B------:R-:W-:-:S03]  /*4140*/  SHF.L.U32 R2, R9, 0x1f, RZ ;  /* 0x0000001f09027819 */ /* 0x000fc600000006ff */
[----:B------:R-:W-:-:S09]  /*4150*/  ULEA UR4, UR32, UR7, 0x3 ;  /* 0x0000000720047291 */ /* 0x000fd2000f8e18ff */
[----:B------:R-:W2:Y:S02]  /*4160*/  SYNCS.PHASECHK.TRANS64.TRYWAIT P0, [UR4], R2 ;  /* 0x00000002ff0075a7 */ /* 0x000ea40008001104 */
[----:B--2---:R-:W-:Y:S05]  /*4170*/  @!P0 BRA `(.L_x_80) ;  /* 0x0000006800408947 */ /* 0x004fea0003800000 */
.L_x_178:
        /* <DEDUP_REMOVED lines=9> */
.L_x_180:
        /* <DEDUP_REMOVED lines=9> */
.L_x_182:
[----:B------:R-:W-:-:S04]  /*42a0*/  UIADD3 UR4, UPT, UPT, UR4, 0x1, URZ ;  /* 0x0000000104047890 */ /* 0x000fc8000fffe0ff */
[----:B------:R-:W-:-:S04]  /*42b0*/  UISETP.NE.AND UP0, UPT, UR4, 0x4, UPT ;  /* 0x000000040400788c */ /* 0x000fc8000bf05270 */
[----:B------:R-:W-:Y:S02]  /*42c0*/  USEL UR5, URZ, 0x1, UP0 ;  /* 0x00000001ff057887 */ /* 0x000fe40008000000 */
[----:B------:R-:W-:-:S04]  /*42d0*/  USEL UR4, UR4, URZ, UP0 ;  /* 0x000000ff04047287 */ /* 0x000fc80008000000 */
[----:B------:R-:W-:Y:S01]  /*42e0*/  ULEA UR4, UR4, UR7, 0x3 ;  /* 0x0000000704047291 */ /* 0x000fe2000f8e18ff */
[----:B------:R-:W-:-:S04]  /*42f0*/  LOP3.LUT R2, R2, UR5, RZ, 0x3c, !PT ;  /* 0x0000000502027c12 */ /* 0x000fc8000f8e3cff */
[----:B------:R-:W-:Y:S01]  /*4300*/  SHF.L.U32 R2, R2, 0x1f, RZ ;  /* 0x0000001f02027819 */ /* 0x000fe200000006ff */
[----:B-1----:R-:W-:-:S04]  /*4310*/  IMAD.U32 R0, RZ, RZ, UR4 ;  /* 0x00000004ff007e24 */ /* 0x002fc8000f8e00ff */
[----:B------:R1:W2:Y:S03]  /*4320*/  SYNCS.PHASECHK.TRANS64.TRYWAIT P0, [R0+URZ], R2 ;  /* 0x00000002000075a7 */ /* 0x0002a600080011ff */
[----:B--2---:R-:W-:Y:S05]  /*4330*/  @!P0 NANOSLEEP.SYNCS 0x989680 ;  /* 0x009896800000895d */ /* 0x004fea0003900000 */
[----:B------:R-:W2:Y:S02]  /*4340*/  @!P0 SYNCS.PHASECHK.TRANS64 P0, [R0+URZ], R2 ;  /* 0x00000002000085a7 */ /* 0x000ea400080010ff */
[----:B--2---:R-:W-:Y:S05]  /*4350*/  @P0 BRA `(.L_x_83) ;  /* 0x0000000000200947 */ /* 0x004fea0003800000 */
.L_x_84:
[----:B--2---:R2:W4:Y:S02]  /*4360*/  SYNCS.PHASECHK.TRANS64.TRYWAIT P0, [R0+URZ], R2 ;  /* 0x00000002000075a7 */ /* 0x00452400080011ff */
[----:B----4-:R-:W-:Y:S05]  /*4370*/  @!P0 NANOSLEEP.SYNCS 0x989680 ;  /* 0x009896800000895d */ /* 0x010fea0003900000 */
[----:B------:R-:W4:Y:S02]  /*4380*/  @!P0 SYNCS.PHASECHK.TRANS64 P0, [R0+URZ], R2 ;  /* 0x00000002000085a7 */ /* 0x000f2400080010ff */
[----:B----4-:R-:W-:Y:S05]  /*4390*/  @!P0 BRA `(.L_x_84) ;  /* 0xfffffffc00f08947 */ /* 0x010fea000383ffff */
[----:B------:R-:W-:Y:S05]  /*43a0*/  BRA `(.L_x_83) ;  /* 0x00000000000c7947 */ /* 0x000fea0003800000 */
.L_x_79:
[----:B------:R-:W-:-:S04]  /*43b0*/  UIADD3 UR4, UPT, UPT, UR26, 0x150, URZ ;  /* 0x000001501a047890 */ /* 0x000fc8000fffe0ff */
[----:B------:R-:W-:-:S09]  /*43c0*/  UPRMT UR4, UR48, 0x654, UR4 ;  /* 0x0000065430047896 */ /* 0x000fd20008000004 */
[----:B------:R-:W-:Y:S03]  /*43d0*/  SYNCS.ARRIVE.TRANS64.RED.A1T0 RZ, [UR4], RZ ;  /* 0x000000ffffff79a7 */ /* 0x000fe60008100404 */
.L_x_83:
[----:B-12---:R-:W-:Y:S01]  /*43e0*/  SHF.L.U32 R2, RZ, 0x1f, RZ ;  /* 0x0000001fff027819 */ /* 0x006fe200000006ff */
[----:B------:R-:W-:Y:S01]  /*43f0*/  UIADD3 UR4, UPT, UPT, UR26, 0x150, URZ ;  /* 0x000001501a047890 */ /* 0x000fe2000fffe0ff */
[----:B------:R-:W-:Y:S02]  /*4400*/  PLOP3.LUT P0, PT, PT, PT, UP1, 0x80, 0x8 ;  /* 0x000000000008781c */ /* 0x000fe40003f0f018 */
[----:B------:R-:W1:Y:S02]  /*4410*/  SYNCS.PHASECHK.TRANS64.TRYWAIT P1, [UR26+0x150], R2 ;  /* 0x00015002ff0075a7 */ /* 0x000e64000802111a */
[----:B-1----:R-:W-:Y:S09]  /*4420*/  @!P1 BRA `(.L_x_85) ;  /* 0x0000006400dc9947 */ /* 0x002ff20003800000 */
.L_x_184:
[----:B------:R-:W-:Y:S01]  /*4430*/  @!UP1 UPRMT UR4, UR48, 0x654, UR4 ;  /* 0x0000065430049896 */ /* 0x000fe20008000004 */
[----:B------:R-:W-:Y:S01]  /*4440*/  UMOV UR5, 0xffff ;  /* 0x0000ffff00057882 */ /* 0x000fe20000000000 */
[----:B------:R-:W-:-:S07]  /*4450*/  UMOV UR6, 0x1 ;  /* 0x0000000100067882 */ /* 0x000fce0000000000 */
[----:B------:R-:W-:Y:S01]  /*4460*/  @!P0 SYNCS.ARRIVE.TRANS64.RED.A1T0 RZ, [UR4], RZ ;  /* 0x000000ffffff89a7 */ /* 0x000fe20008100404 */
[----:B------:R-:W-:Y:S01]  /*4470*/  NOP ;  /* 0x0000000000007918 */ /* 0x000fe20000000000 */
[----:B-1----:R-:W1:Y:S01]  /*4480*/  LDS R0, [UR8+0x14] ;  /* 0x00001408ff007984 */ /* 0x002e620008000800 */
[----:B------:R-:W-:-:S04]  /*4490*/  ULOP3.LUT UR4, UR44, 0xffff, URZ, 0xc0, !UPT ;  /* 0x0000ffff2c047892 */ /* 0x000fc8000f8ec0ff */
[----:B------:R-:W-:-:S04]  /*44a0*/  USHF.R.U32.HI UR4, URZ, 0x5, UR4 ;  /* 0x00000005ff047899 */ /* 0x000fc80008011604 */
[----:B------:R-:W-:Y:S02]  /*44b0*/  USHF.L.U32 UR5, UR5, UR4, URZ ;  /* 0x0000000405057299 */ /* 0x000fe400080006ff */
[----:B------:R-:W-:-:S04]  /*44c0*/  USHF.L.U32 UR4, UR6, UR4, URZ ;  /* 0x0000000406047299 */ /* 0x000fc800080006ff */
[----:B-1----:R-:W-:-:S04]  /*44d0*/  LOP3.LUT R0, R0, UR5, RZ, 0xc0, !PT ;  /* 0x0000000500007c12 */ /* 0x002fc8000f8ec0ff */
[----:B------:R-:W-:-:S13]  /*44e0*/  ISETP.NE.AND P0, PT, R0, UR5, PT ;  /* 0x0000000500007c0c */ /* 0x000fda000bf05270 */
[----:B------:R-:W-:Y:S05]  /*44f0*/  @P0 BRA `(.L_x_86) ;  /* 0x0000000000580947 */ /* 0x000fea0003800000 */
[----:B------:R-:W1:Y:S02]  /*4500*/  LDS R0, [UR8+0x18] ;  /* 0x00001808ff007984 */ /* 0x000e640008000800 */
[----:B-1----:R-:W-:-:S04]  /*4510*/  LOP3.LUT R0, R0, UR4, RZ, 0xc0, !PT ;  /* 0x0000000400007c12 */ /* 0x002fc8000f8ec0ff */
[----:B------:R-:W-:-:S13]  /*4520*/  ISETP.NE.AND P0, PT, R0, UR4, PT ;  /* 0x0000000400007c0c */ /* 0x000fda000bf05270 */
[----:B------:R-:W-:Y:S05]  /*4530*/  @P0 BRA `(.L_x_87) ;  /* 0x00000000003c0947 */ /* 0x000fea0003800000 */
[----:B------:R-:W1:Y:S01]  /*4540*/  S2R R2, SR_LANEID ;  /* 0x0000000000027919 */ /* 0x000e620000000000 */
[----:B------:R-:W-:-:S06]  /*4550*/  ULOP3.LUT UR5, URZ, UR5, URZ, 0x33, !UPT ;  /* 0x00000005ff057292 */ /* 0x000fcc000f8e33ff */
[----:B------:R-:W-:-:S04]  /*4560*/  IMAD.U32 R0, RZ, RZ, UR5 ;  /* 0x00000005ff007e24 */ /* 0x000fc8000f8e00ff */
[----:B------:R2:W4:Y:S02]  /*4570*/  REDUX UR7, R0 ;  /* 0x00000000000773c4 */ /* 0x0005240000000000 */
[----:B------:R1:W-:Y:S01]  /*4580*/  UTCATOMSWS.AND URZ, UR5 ;  /* 0x0000000500ff79e3 */ /* 0x0003e20008000000 */
[----:B--2---:R-:W-:Y:S01]  /*4590*/  LOP3.LUT R0, RZ, UR4, RZ, 0x33, !PT ;  /* 0x00000004ff007c12 */ /* 0x004fe2000f8e33ff */
[----:B------:R-:W-:Y:S02]  /*45a0*/  VOTEU.ANY UR4, UPT, PT ;  /* 0x0000000000047886 */ /* 0x000fe400038e0100 */
[----:B------:R-:W-:Y:S02]  /*45b0*/  UFLO.U32 UR4, UR4 ;  /* 0x00000004000472bd */ /* 0x000fe400080e0000 */
[----:B------:R-:W2:Y:S04]  /*45c0*/  REDUX UR6, R0 ;  /* 0x00000000000673c4 */ /* 0x000ea80000000000 */
[----:B-1----:R-:W-:-:S02]  /*45d0*/  ISETP.EQ.U32.AND P0, PT, R2, UR4, PT ;  /* 0x0000000402007c0c */ /* 0x002fc4000bf02070 */
[----:B----4-:R-:W-:-:S11]  /*45e0*/  MOV R2, UR7 ;  /* 0x0000000700027c02 */ /* 0x010fd60008000f00 */
[----:B------:R1:W-:Y:S01]  /*45f0*/  @P0 ATOMS.AND RZ, [UR8+0x14], R2 ;  /* 0x00001402ffff098c */ /* 0x0003e2000a800008 */
[----:B--2---:R-:W-:-:S05]  /*4600*/  IMAD.U32 R0, RZ, RZ, UR6 ;  /* 0x00000006ff007e24 */ /* 0x004fca000f8e00ff */
[----:B------:R1:W-:Y:S01]  /*4610*/  @P0 ATOMS.AND RZ, [UR8+0x18], R0 ;  /* 0x00001800ffff098c */ /* 0x0003e2000a800008 */
[----:B------:R-:W-:Y:S05]  /*4620*/  BRA `(.L_x_88) ;  /* 0x0000000000147947 */ /* 0x000fea0003800000 */
.L_x_87:
[----:B------:R-:W-:Y:S02]  /*4630*/  MOV R2, 0x4650 ;  /* 0x0000465000027802 */ /* 0x000fe40000000f00 */
[----:B---3-5:R-:W-:Y:S05]  /*4640*/  CALL.REL.NOINC `($__internal_0_$__cuda_sm10x_tcgen05_guardrail_trap_col_being_dealloced_not_returned_by_alloc) ;  /* 0x0000006800b87944 */ /* 0x028fea0003c00000 */
[----:B------:R-:W-:Y:S05]  /*4650*/  BRA `(.L_x_88) ;  /* 0x0000000000087947 */ /* 0x000fea0003800000 */
.L_x_86:
[----:B------:R-:W-:Y:S02]  /*4660*/  MOV R2, 0x4680 ;  /* 0x0000468000027802 */ /* 0x000fe40000000f00 */
[----:B---3-5:R-:W-:Y:S05]  /*4670*/  CALL.REL.NOINC `($__internal_2_$__cuda_sm10x_tcgen05_guardrail_trap_unallocated_columns_being_dealloced) ;  /* 0x0000006800c47944 */ /* 0x028fea0003c00000 */
.L_x_88:
[----:B------:R-:W-:Y:S01]  /*4680*/  NOP ;  /* 0x0000000000007918 */ /* 0x000fe20000000000 */
[----:B------:R-:W-:Y:S05]  /*4690*/  EXIT ;  /* 0x000000000000794d */ /* 0x000fea0003800000 */
.L_x_59:
[----:B------:R-:W-:-:S09]  /*46a0*/  UISETP.NE.OR UP0, UPT, UR20, 0x3, !UP4 ;  /* 0x000000031400788c */ /* 0x000fd2000e705670 */
[----:B------:R-:W-:Y:S05]  /*46b0*/  BRA.U UP0, `(.L_x_89) ;  /* 0x0000001100e87547 */ /* 0x000fea000b800000 */
[----:B------:R-:W2:Y:S01]  /*46c0*/  LDCU.64 UR4, c[0x0][0x888] ;  /* 0x00011100ff0477ac */ /* 0x000ea20008000a00 */
[----:B------:R-:W3:Y:S01]  /*46d0*/  LDC.64 R12, c[0x0][0x348] ;  /* 0x0000d200ff0c7b82 */ /* 0x000ee20000000a00 */
[----:B------:R-:W-:Y:S02]  /*46e0*/  HFMA2 R9, -RZ, RZ, 0, 0 ;  /* 0x00000000ff097431 */ /* 0x000fe400000001ff */
[----:B------:R-:W-:Y:S01]  /*46f0*/  IMAD.MOV.U32 R11, RZ, RZ, 0x1 ;  /* 0x00000001ff0b7424 */ /* 0x000fe200078e00ff */
[----:B------:R-:W4:Y:S01]  /*4700*/  LDCU UR47, c[0x0][0x370] ;  /* 0x00006e00ff2f77ac */ /* 0x000f220008000800 */
[----:B------:R-:W-:Y:S01]  /*4710*/  IMAD.MOV.U32 R10, RZ, RZ, RZ ;  /* 0x000000ffff0a7224 */ /* 0x000fe200078e00ff */
[----:B------:R-:W-:Y:S01]  /*4720*/  MOV R3, 0x1000 ;  /* 0x0000100000037802 */ /* 0x000fe20000000f00 */
[----:B------:R-:W4:Y:S01]  /*4730*/  LDCU.128 UR48, c[0x0][0xb10] ;  /* 0x00016200ff3077ac */ /* 0x000f220008000c00 */
[----:B------:R-:W1:Y:S01]  /*4740*/  LDCU UR37, c[0x0][0x374] ;  /* 0x00006e80ff2577ac */ /* 0x000e620008000800 */
[----:B------:R-:W1:Y:S01]  /*4750*/  LDCU.64 UR38, c[0x0][0x890] ;  /* 0x00011200ff2677ac */ /* 0x000e620008000a00 */
[----:B--2---:R-:W-:Y:S01]  /*4760*/  UISETP.NE.U32.AND UP0, UPT, UR4, URZ, UPT ;  /* 0x000000ff0400728c */ /* 0x004fe2000bf05070 */
[----:B------:R-:W2:Y:S01]  /*4770*/  LDCU UR15, c[0x0][0xb0c] ;  /* 0x00016180ff0f77ac */ /* 0x000ea20008000800 */
[----:B------:R-:W3:Y:S01]  /*4780*/  LDCU UR56, c[0x0][0xb20] ;  /* 0x00016400ff3877ac */ /* 0x000ee20008000800 */
[----:B------:R-:W3:Y:S01]  /*4790*/  LDCU UR4, c[0x0][0xb30] ;  /* 0x00016600ff0477ac */ /* 0x000ee20008000800 */
[----:B------:R-:W-:Y:S01]  /*47a0*/  UMOV UR21, 0x400 ;  /* 0x0000040000157882 */ /* 0x000fe20000000000 */
[----:B----4-:R-:W-:-:S02]  /*47b0*/  UIMAD.WIDE.U32 UR6, UR47, UR48, URZ ;  /* 0x000000302f0672a5 */ /* 0x010fc4000f8e00ff */
[----:B-1----:R-:W-:Y:S02]  /*47c0*/  UIMAD.WIDE.U32 UR8, UR37, UR51, URZ ;  /* 0x00000033250872a5 */ /* 0x002fe4000f8e00ff */
[----:B------:R-:W-:Y:S02]  /*47d0*/  ULEA UR21, UR46, UR21, 0x18 ;  /* 0x000000152e157291 */ /* 0x000fe4000f8ec0ff */
[----:B------:R-:W-:Y:S02]  /*47e0*/  UISETP.NE.AND.EX UP6, UPT, UR5, URZ, UPT, UP0 ;  /* 0x000000ff0500728c */ /* 0x000fe4000bfc5300 */
[----:B------:R-:W-:Y:S02]  /*47f0*/  UISETP.NE.AND UP0, UPT, UR45, 0x1, UPT ;  /* 0x000000012d00788c */ /* 0x000fe4000bf05270 */
[----:B------:R-:W-:Y:S02]  /*4800*/  UISETP.NE.U32.AND UP0, UPT, UR38, URZ, UPT ;  /* 0x000000ff2600728c */ /* 0x000fe4000bf05070 */
[----:B------:R-:W-:Y:S01]  /*4810*/  UIADD3 UR52, UPT, UPT, UR21, 0x98, URZ ;  /* 0x0000009815347890 */ /* 0x000fe2000fffe0ff */
[----:B------:R-:W-:Y:S01]  /*4820*/  UMOV UR6, UR7 ;  /* 0x0000000700067c82 */ /* 0x000fe20008000000 */
[----:B------:R-:W-:Y:S01]  /*4830*/  UMOV UR53, UR9 ;  /* 0x0000000900357c82 */ /* 0x000fe20008000000 */
[----:B------:R-:W-:-:S02]  /*4840*/  UISETP.GE.AND UP2, UPT, UR45, 0x1, UPT ;  /* 0x000000012d00788c */ /* 0x000fc4000bf46270 */
[----:B------:R-:W-:Y:S02]  /*4850*/  UISETP.NE.AND.EX UP5, UPT, UR39, URZ, UPT, UP0 ;  /* 0x000000ff2700728c */ /* 0x000fe4000bfa5300 */
[----:B------:R-:W-:Y:S01]  /*4860*/  UPLOP3.LUT UP3, UPT, UPT, UPT, UPT, 0x40, 0x4 ;  /* 0x000000000004789c */ /* 0x000fe20003f6e870 */
[----:B------:R-:W1:Y:S01]  /*4870*/  LDCU.64 UR22, c[0x0][0xb28] ;  /* 0x00016500ff1677ac */ /* 0x000e620008000a00 */
[----:B--2---:R-:W-:Y:S02]  /*4880*/  UISETP.NE.AND UP2, UPT, UR15, 0x1, UPT ;  /* 0x000000010f00788c */ /* 0x004fe4000bf45270 */
[----:B------:R-:W-:Y:S02]  /*4890*/  UIADD3 UR41, UPT, UPT, UR21, 0x80, URZ ;  /* 0x0000008015297890 */ /* 0x000fe4000fffe0ff */
[----:B------:R-:W-:Y:S02]  /*48a0*/  UIADD3 UR33, UPT, UPT, UR21, 0x88, URZ ;  /* 0x0000008815217890 */ /* 0x000fe4000fffe0ff */
[----:B------:R-:W-:-:S02]  /*48b0*/  UIADD3 UR25, UPT, UPT, UR21, 0x90, URZ ;  /* 0x0000009015197890 */ /* 0x000fc4000fffe0ff */
[----:B------:R-:W-:Y:S02]  /*48c0*/  UPRMT UR52, UR46, 0x654, UR52 ;  /* 0x000006542e347896 */ /* 0x000fe40008000034 */
[----:B------:R-:W-:Y:S02]  /*48d0*/  USHF.R.U32.HI UR54, URZ, UR49, UR6 ;  /* 0x00000031ff367299 */ /* 0x000fe40008011606 */
[----:B---3--:R-:W-:Y:S02]  /*48e0*/  USHF.R.U32.HI UR53, URZ, UR56, UR53 ;  /* 0x00000038ff357299 */ /* 0x008fe40008011635 */
[----:B------:R-:W-:Y:S02]  /*48f0*/  UISETP.NE.AND UP0, UPT, UR50, 0x1, UPT ;  /* 0x000000013200788c */ /* 0x000fe4000bf05270 */
[----:B------:R-:W-:-:S11]  /*4900*/  UISETP.NE.AND UP4, UPT, UR4, 0x1, UPT ;  /* 0x000000010400788c */ /* 0x000fd6000bf85270 */
.L_x_100:
[C---:B------:R-:W-:Y:S02]  /*4910*/  LEA R8, R10.reuse, UR21, 0x3 ;  /* 0x000000150a087c11 */ /* 0x040fe4000f8e18ff */
[----:B------:R-:W-:Y:S02]  /*4920*/  SHF.L.U32 R0, R9, 0x1f, RZ ;  /* 0x0000001f09007819 */ /* 0x000fe400000006ff */
[----:B------:R-:W-:Y:S02]  /*4930*/  LEA R4, R10, UR21, 0x4 ;  /* 0x000000150a047c11 */ /* 0x000fe4000f8e20ff */
[----:B--2---:R-:W2:Y:S02]  /*4940*/  SYNCS.PHASECHK.TRANS64.TRYWAIT P0, [R8+URZ+0xd0], R0 ;  /* 0x0000d000080075a7 */ /* 0x004ea400080011ff */
[----:B--2---:R-:W-:Y:S05]  /*4950*/  @!P0 BRA `(.L_x_90) ;  /* 0x0000006000a88947 */ /* 0x004fea0003800000 */
.L_x_185:
[----:B------:R-:W3:Y:S01]  /*4960*/  LDS.128 R4, [R4+0x160] ;  /* 0x0001600004047984 */ /* 0x000ee20000000c00 */
[----:B------:R-:W-:Y:S01]  /*4970*/  UISETP.GE.AND UP0, UPT, UR45, 0x1, UPT ;  /* 0x000000012d00788c */ /* 0x000fe2000bf06270 */
[----:B------:R-:W-:Y:S01]  /*4980*/  @!PT LDS RZ, [RZ] ;  /* 0x00000000fffff984 */ /* 0x000fe20000000800 */
[----:B------:R-:W-:Y:S01]  /*4990*/  @!PT LDS RZ, [RZ] ;  /* 0x00000000fffff984 */ /* 0x000fe20000000800 */
[----:B------:R-:W-:Y:S01]  /*49a0*/  @!PT LDS RZ, [RZ] ;  /* 0x00000000fffff984 */ /* 0x000fe20000000800 */
[----:B------:R-:W-:Y:S01]  /*49b0*/  @!PT LDS RZ, [RZ] ;  /* 0x00000000fffff984 */ /* 0x000fe20000000800 */
[----:B------:R4:W-:Y:S06]  /*49c0*/  MEMBAR.ALL.CTA ;  /* 0x0000000000007992 */ /* 0x0009ec0000008000 */
[----:B----4-:R-:W4:Y:S01]  /*49d0*/  FENCE.VIEW.ASYNC.S ;  /* 0x00000000000073c6 */ /* 0x010f220000000000 */
[----:B---3--:R-:W-:Y:S11]  /*49e0*/  LOP3.LUT P0, RZ, R6, 0x1, RZ, 0xc0, !PT ;  /* 0x0000000106ff7812 */ /* 0x008ff6000780c0ff */
[----:B------:R-:W-:Y:S02]  /*49f0*/  @!UPT UIADD3 URZ, UPT, UPT, URZ, URZ, URZ ;  /* 0x000000fffffff290 */ /* 0x000fe4000fffe0ff */
[----:B----4-:R-:W-:Y:S01]  /*4a00*/  VOTEU.ANY UP2, P0 ;  /* 0x0000000000ff7886 */ /* 0x010fe20000040100 */
[----:B------:R-:W-:Y:S11]  /*4a10*/  PLOP3.LUT P0, PT, PT, PT, UP2, 0x80, 0x8 ;  /* 0x000000000008781c */ /* 0x000ff60003f0f028 */
[----:B------:R-:W-:Y:S02]  /*4a20*/  @!UPT UIADD3 URZ, UPT, UPT, URZ, URZ, URZ ;  /* 0x000000fffffff290 */ /* 0x000fe4000fffe0ff */
[----:B--2---:R-:W-:Y:S02]  /*4a30*/  @P0 SHF.R.U32.HI R0, RZ, 0x10, R5 ;  /* 0x00000010ff000819 */ /* 0x004fe40000011605 */
[----:B------:R-:W-:Y:S02]  /*4a40*/  @P0 MOV R2, R4 ;  /* 0x0000000400020202 */ /* 0x000fe40000000f00 */
[----:B------:R-:W-:Y:S01]  /*4a50*/  @P0 R2UR UR4, R0 ;  /* 0x00000000000402ca */ /* 0x000fe200000e0000 */
[----:B------:R-:W-:Y:S01]  /*4a60*/  VIADD R0, R8, 0xe0 ;  /* 0x000000e008007836 */ /* 0x000fe20000000000 */
[----:B------:R-:W-:Y:S02]  /*4a70*/  @P0 LOP3.LUT R4, R5, 0xffff, RZ, 0xc0, !PT ;  /* 0x0000ffff05040812 */ /* 0x000fe400078ec0ff */
[----:B------:R-:W-:Y:S02]  /*4a80*/  @P0 R2UR UR6, R2 ;  /* 0x00000000020602ca */ /* 0x000fe400000e0000 */
[----:B------:R-:W-:Y:S02]  /*4a90*/  PRMT R0, RZ, 0x654, R0 ;  /* 0x00000654ff007816 */ /* 0x000fe40000000000 */
[----:B------:R-:W-:Y:S02]  /*4aa0*/  @P0 R2UR UR5, R4 ;  /* 0x00000000040502ca */ /* 0x000fe400000e0000 */
[----:B------:R2:W-:Y:S03]  /*4ab0*/  SYNCS.ARRIVE.TRANS64.RED.A1T0 RZ, [R0+URZ], RZ ;  /* 0x000000ff00ff79a7 */ /* 0x0005e600081004ff */
[----:B------:R-:W-:Y:S04]  /*4ac0*/  @UP2 UMOV UR29, UR4 ;  /* 0x00000004001d2c82 */ /* 0x000fe80008000000 */
[----:B------:R-:W-:Y:S04]  /*4ad0*/  @UP2 UMOV UR14, UR6 ;  /* 0x00000006000e2c82 */ /* 0x000fe80008000000 */
[----:B------:R-:W-:Y:S01]  /*4ae0*/  @UP2 UMOV UR13, UR5 ;  /* 0x00000005000d2c82 */ /* 0x000fe20008000000 */
[----:B------:R-:W-:Y:S05]  /*4af0*/  BRA.U !UP0, `(.L_x_91) ;  /* 0x0000000108c07547 */ /* 0x000fea000b800000 */
[----:B------:R-:W-:Y:S02]  /*4b00*/  UIMAD.WIDE.U32 UR16, UR13, UR51, URZ ;  /* 0x000000330d1072a5 */ /* 0x000fe4000f8e00ff */
[----:B------:R-:W-:Y:S02]  /*4b10*/  UP2UR UR20, UPR, URZ, 0x4 ;  /* 0x00000004ff147883 */ /* 0x000fe40008000000 */
[----:B------:R-:W-:Y:S02]  /*4b20*/  UISETP.NE.AND UP2, UPT, UR50, 0x1, UPT ;  /* 0x000000013200788c */ /* 0x000fe4000bf45270 */
[----:B------:R-:W-:Y:S02]  /*4b30*/  UIMAD.WIDE.U32 UR18, UR14, UR48, URZ ;  /* 0x000000300e1272a5 */ /* 0x000fe4000f8e00ff */
[----:B------:R-:W-:Y:S02]  /*4b40*/  USEL UR4, UR37, UR53, !UP2 ;  /* 0x0000003525047287 */ /* 0x000fe4000d000000 */
[----:B------:R-:W-:Y:S02]  /*4b50*/  UISETP.NE.AND UP0, UPT, UR15, 0x1, UPT ;  /* 0x000000010f00788c */ /* 0x000fe4000bf05270 */
[----:B------:R-:W-:Y:S02]  /*4b60*/  UP2UR UR24, UPR, URZ, 0x2 ;  /* 0x00000002ff187883 */ /* 0x000fe40008000000 */
[----:B------:R-:W-:Y:S02]  /*4b70*/  UISETP.NE.AND UP1, UPT, UR45, 0x1, UPT ;  /* 0x000000012d00788c */ /* 0x000fe4000bf25270 */
[----:B-1----:R-:W-:Y:S02]  /*4b80*/  UIMAD.WIDE.U32 UR8, UR4, UR22, URZ ;  /* 0x00000016040872a5 */ /* 0x002fe4000f8e00ff */
[----:B------:R-:W-:Y:S01]  /*4b90*/  USEL UR7, UR47, UR54, !UP0 ;  /* 0x000000362f077287 */ /* 0x000fe2000c000000 */
[----:B------:R-:W-:Y:S02]  /*4ba0*/  UMOV UR5, UR17 ;  /* 0x0000001100057c82 */ /* 0x000fe40008000000 */
[----:B------:R-:W-:Y:S02]  /*4bb0*/  USHF.R.U32.HI UR6, URZ, UR56, UR5 ;  /* 0x00000038ff067299 */ /* 0x000fe40008011605 */
[----:B------:R-:W-:Y:S02]  /*4bc0*/  UIMAD.WIDE.U32 UR10, UR7, UR22, URZ ;  /* 0x00000016070a72a5 */ /* 0x000fe4000f8e00ff */
[----:B------:R-:W-:Y:S02]  /*4bd0*/  USEL UR6, UR13, UR6, !UP2 ;  /* 0x000000060d067287 */ /* 0x000fe4000d000000 */
[----:B------:R-:W-:Y:S01]  /*4be0*/  UISETP.NE.AND UP2, UPT, UR20, URZ, UPT ;  /* 0x000000ff1400728c */ /* 0x000fe2000bf45270 */
[----:B------:R-:W-:Y:S02]  /*4bf0*/  UMOV UR5, UR19 ;  /* 0x0000001300057c82 */ /* 0x000fe40008000000 */
[----:B------:R-:W-:Y:S03]  /*4c00*/  USHF.R.U32.HI UR12, URZ, UR49, UR5 ;  /* 0x00000031ff0c7299 */ /* 0x000fe60008011605 */
[----:B------:R-:W-:Y:S02]  /*4c10*/  UMOV UR5, UR9 ;  /* 0x0000000900057c82 */ /* 0x000fe40008000000 */
[----:B------:R-:W-:Y:S03]  /*4c20*/  @UP1 USHF.R.U32.HI UR4, URZ, UR23, UR5 ;  /* 0x00000017ff041299 */ /* 0x000fe60008011605 */
[----:B------:R-:W-:Y:S01]  /*4c30*/  UMOV UR5, UR11 ;  /* 0x0000000b00057c82 */ /* 0x000fe20008000000 */
[----:B------:R-:W-:Y:S02]  /*4c40*/  UIMAD UR4, UR45, UR4, URZ ;  /* 0x000000042d0472a4 */ /* 0x000fe4000f8e02ff */
[----:B------:R-:W-:Y:S02]  /*4c50*/  @UP1 USHF.R.U32.HI UR7, URZ, UR23, UR5 ;  /* 0x00000017ff071299 */ /* 0x000fe40008011605 */
[----:B------:R-:W-:Y:S02]  /*4c60*/  USEL UR5, UR14, UR12, !UP0 ;  /* 0x0000000c0e057287 */ /* 0x000fe4000c000000 */
[----:B------:R-:W-:Y:S02]  /*4c70*/  UIMAD.WIDE.U32 UR10, UR6, UR22, URZ ;  /* 0x00000016060a72a5 */ /* 0x000fe4000f8e00ff */
[----:B------:R-:W-:Y:S02]  /*4c80*/  UIMAD UR8, UR45, UR7, URZ ;  /* 0x000000072d0872a4 */ /* 0x000fe4000f8e02ff */
[----:B------:R-:W-:Y:S03]  /*4c90*/  UISETP.GE.AND UP0, UPT, UR6, UR4, UPT ;  /* 0x000000040600728c */ /* 0x000fe6000bf06270 */
[----:B------:R-:W-:Y:S01]  /*4ca0*/  UMOV UR4, UR11 ;  /* 0x0000000b00047c82 */ /* 0x000fe20008000000 */
[----:B------:R-:W-:Y:S02]  /*4cb0*/  UISETP.GE.OR UP0, UPT, UR5, UR8, UP0 ;  /* 0x000000080500728c */ /* 0x000fe40008706670 */
[----:B------:R-:W-:Y:S02]  /*4cc0*/  USHF.R.U32.HI UR4, URZ, UR23, UR4 ;  /* 0x00000017ff047299 */ /* 0x000fe40008011604 */
[----:B------:R-:W-:Y:S02]  /*4cd0*/  UIMAD.WIDE.U32 UR8, UR5, UR22, URZ ;  /* 0x00000016050872a5 */ /* 0x000fe4000f8e00ff */
[----:B------:R-:W-:Y:S04]  /*4ce0*/  USEL UR10, UR6, UR4, !UP1 ;  /* 0x00000004060a7287 */ /* 0x000fe8000c800000 */
[----:B------:R-:W-:Y:S01]  /*4cf0*/  UIADD3 UR11, UPT, UPT, -UR10, URZ, URZ ;  /* 0x000000ff0a0b7290 */ /* 0x000fe2000fffe1ff */
[----:B------:R-:W-:Y:S02]  /*4d00*/  @!UP0 UMOV UR4, UR9 ;  /* 0x0000000900048c82 */ /* 0x000fe40008000000 */
[----:B------:R-:W-:Y:S02]  /*4d10*/  @!UP0 USHF.R.U32.HI UR4, URZ, UR23, UR4 ;  /* 0x00000017ff048299 */ /* 0x000fe40008011604 */
[----:B------:R-:W-:Y:S02]  /*4d20*/  UIMAD UR8, UR45, UR11, UR6 ;  /* 0x0000000b2d0872a4 */ /* 0x000fe4000f8e0206 */
[----:B------:R-:W-:Y:S02]  /*4d30*/  @!UP0 USEL UR4, UR5, UR4, !UP1 ;  /* 0x0000000405048287 */ /* 0x000fe4000c800000 */
[----:B------:R-:W-:Y:S02]  /*4d40*/  UISETP.NE.AND UP1, UPT, UR24, URZ, UPT ;  /* 0x000000ff1800728c */ /* 0x000fe4000bf25270 */
[----:B------:R-:W-:Y:S02]  /*4d50*/  @!UP0 UIMAD UR7, UR7, UR8, UR4 ;  /* 0x00000008070782a4 */ /* 0x000fe4000f8e0204 */
[----:B------:R-:W-:Y:S02]  /*4d60*/  @!UP0 UIADD3 UR9, UPT, UPT, UR10, -UR4, URZ ;  /* 0x800000040a098290 */ /* 0x000fe4000fffe0ff */
[----:B------:R-:W-:Y:S02]  /*4d70*/  UIADD3 UR8, UPT, UPT, -UR6, URZ, URZ ;  /* 0x000000ff06087290 */ /* 0x000fe4000fffe1ff */
[----:B------:R-:W-:Y:S02]  /*4d80*/  UIADD3 UR4, UPT, UPT, -UR5, URZ, URZ ;  /* 0x000000ff05047290 */ /* 0x000fe4000fffe1ff */
[----:B------:R-:W-:Y:S03]  /*4d90*/  @!UP0 UIMAD UR6, UR9, UR45, UR5 ;  /* 0x0000002d090682a4 */ /* 0x000fe6000f8e0205 */
[----:B------:R-:W-:Y:S01]  /*4da0*/  @!UP0 UMOV UR5, UR7 ;  /* 0x0000000700058c82 */ /* 0x000fe20008000000 */
[----:B------:R-:W-:Y:S02]  /*4db0*/  UIMAD UR7, UR15, UR4, UR14 ;  /* 0x000000040f0772a4 */ /* 0x000fe4000f8e020e */
[----:B------:R-:W-:Y:S02]  /*4dc0*/  UIMAD UR4, UR50, UR8, UR13 ;  /* 0x00000008320472a4 */ /* 0x000fe4000f8e020d */
[----:B------:R-:W-:Y:S02]  /*4dd0*/  UIMAD UR14, UR5, UR15, UR7 ;  /* 0x0000000f050e72a4 */ /* 0x000fe4000f8e0207 */
[----:B------:R-:W-:Y:S11]  /*4de0*/  UIMAD UR13, UR6, UR50, UR4 ;  /* 0x00000032060d72a4 */ /* 0x000ff6000f8e0204 */
[----:B------:R-:W-:Y:S01]  /*4df0*/  @!UPT UIADD3 URZ, UPT, UPT, URZ, URZ, URZ ;  /* 0x000000fffffff290 */ /* 0x000fe2000fffe0ff */
.L_x_91:
[----:B------:R-:W3:Y:S01]  /*4e00*/  @!UP4 LDCU.128 UR8, c[0x0][0xb10] ;  /* 0x00016200ff08c7ac */ /* 0x000ee20008000c00 */
[----:B------:R-:W-:Y:S02]  /*4e10*/  ISETP.NE.U32.AND P0, PT, RZ, UR38, PT ;  /* 0x00000026ff007c0c */ /* 0x000fe4000bf05070 */
[----:B------:R-:W-:Y:S02]  /*4e20*/  SHF.L.U32 R4, R11, 0x1f, RZ ;  /* 0x0000001f0b047819 */ /* 0x000fe400000006ff */
[----:B------:R-:W-:Y:S01]  /*4e30*/  ISETP.NE.AND.EX P0, PT, RZ, UR39, PT, P0 ;  /* 0x00000027ff007c0c */ /* 0x000fe2000bf05300 */
[----:B------:R-:W4:Y:S01]  /*4e40*/  @!UP4 LDCU UR5, c[0x0][0xb0c] ;  /* 0x00016180ff05c7ac */ /* 0x000f220008000800 */
[----:B------:R-:W-:Y:S02]  /*4e50*/  USHF.L.U32 UR42, UR31, 0x8, URZ ;  /* 0x000000081f2a7899 */ /* 0x000fe400080006ff */
[----:B------:R-:W-:Y:S02]  /*4e60*/  USHF.L.U32 UR43, UR30, 0x6, URZ ;  /* 0x000000061e2b7899 */ /* 0x000fe400080006ff */
[----:B---3--:R-:W-:Y:S07]  /*4e70*/  UIMAD.WIDE.U32 UR6, UR14, UR8, URZ ;  /* 0x000000080e0672a5 */ /* 0x008fee000f8e00ff */
[----:B------:R-:W-:Y:S01]  /*4e80*/  @!UP4 UMOV UR4, UR7 ;  /* 0x000000070004cc82 */ /* 0x000fe20008000000 */
[----:B----4-:R-:W-:Y:S02]  /*4e90*/  @!UP4 UISETP.NE.AND UP0, UPT, UR5, 0x1, UPT ;  /* 0x000000010500c88c */ /* 0x010fe4000bf05270 */
[----:B------:R-:W-:Y:S02]  /*4ea0*/  @!UP4 USHF.R.U32.HI UR4, URZ, UR9, UR4 ;  /* 0x00000009ff04c299 */ /* 0x000fe40008011604 */
[----:B------:R-:W-:Y:S02]  /*4eb0*/  UIMAD.WIDE.U32 UR6, UR13, UR11, URZ ;  /* 0x0000000b0d0672a5 */ /* 0x000fe4000f8e00ff */
[----:B------:R-:W-:Y:S02]  /*4ec0*/  @!UP4 USEL UR8, UR14, UR4, !UP0 ;  /* 0x000000040e08c287 */ /* 0x000fe4000c000000 */
[----:B------:R-:W-:Y:S03]  /*4ed0*/  @!UP4 UISETP.NE.AND UP0, UPT, UR10, 0x1, UPT ;  /* 0x000000010a00c88c */ /* 0x000fe6000bf05270 */
[----:B------:R-:W-:Y:S02]  /*4ee0*/  @!UP4 UMOV UR6, UR7 ;  /* 0x000000070006cc82 */ /* 0x000fe40008000000 */
[----:B------:R-:W3:Y:S02]  /*4ef0*/  @!UP4 LDCU UR4, c[0x0][0xb20] ;  /* 0x00016400ff04c7ac */ /* 0x000ee40008000800 */
[----:B---3--:R-:W-:Y:S04]  /*4f00*/  @!UP4 USHF.R.U32.HI UR6, URZ, UR4, UR6 ;  /* 0x00000004ff06c299 */ /* 0x008fe80008011606 */
[----:B------:R-:W-:Y:S04]  /*4f10*/  @!UP4 USEL UR6, UR13, UR6, !UP0 ;  /* 0x000000060d06c287 */ /* 0x000fe8000c000000 */
[----:B------:R-:W-:Y:S02]  /*4f20*/  @!UP4 UIADD3 UR4, UPT, UPT, -UR8, UR6, URZ ;  /* 0x000000060804c290 */ /* 0x000fe4000fffe1ff */
[----:B------:R-:W-:Y:S02]  /*4f30*/  @!UP4 UIADD3 UR6, UPT, UPT, UR8, -UR6, URZ ;  /* 0x800000060806c290 */ /* 0x000fe4000fffe0ff */
[----:B------:R-:W-:Y:S02]  /*4f40*/  @!UP4 UIMAD UR14, UR4, UR5, UR14 ;  /* 0x00000005040ec2a4 */ /* 0x000fe4000f8e020e */
[----:B------:R-:W-:Y:S01]  /*4f50*/  @!UP4 UIMAD UR13, UR6, UR10, UR13 ;  /* 0x0000000a060dc2a4 */ /* 0x000fe2000f8e020d */
[----:B------:R-:W-:Y:S11]  /*4f60*/  BRA.U UP3, `(.L_x_92) ;  /* 0x0000000103107547 */ /* 0x000ff6000b800000 */
[----:B------:R-:W-:Y:S04]  /*4f70*/  MOV R2, UR55 ;  /* 0x0000003700027c02 */ /* 0x000fe80008000f00 */
[----:B------:R-:W-:Y:S04]  /*4f80*/  SHF.L.U32 R2, R2, 0x1f, RZ ;  /* 0x0000001f02027819 */ /* 0x000fe800000006ff */
[----:B------:R-:W3:Y:S02]  /*4f90*/  SYNCS.PHASECHK.TRANS64.TRYWAIT P1, [UR21+0xc8], R2 ;  /* 0x0000c802ff0075a7 */ /* 0x000ee40008021115 */
[----:B---3--:R-:W-:Y:S05]  /*4fa0*/  @!P1 BRA `(.L_x_93) ;  /* 0x0000005c00289947 */ /* 0x008fea0003800000 */
.L_x_92:
[----:B------:R-:W-:Y:S05]  /*4fb0*/  BRA.U !UP5, `(.L_x_94) ;  /* 0x000000010d387547 */ /* 0x000fea000b800000 */
[----:B------:R-:W-:Y:S01]  /*4fc0*/  UPLOP3.LUT UP1, UPT, UPT, UPT, UP6, 0x80, 0x8 ;  /* 0x000000000008789c */ /* 0x000fe20003f2f060 */
[----:B--2---:R-:W-:Y:S01]  /*4fd0*/  HFMA2 R0, -RZ, RZ, 0, 5.9604644775390625e-08 ;  /* 0x00000001ff007431 */ /* 0x004fe200000001ff */
[----:B------:R-:W2:Y:S01]  /*4fe0*/  LDCU.64 UR8, c[0x0][0x358] ;  /* 0x00006b00ff0877ac */ /* 0x000ea20008000a00 */
[----:B------:R-:W-:Y:S03]  /*4ff0*/  IMAD.MOV.U32 R76, RZ, RZ, 0x1 ;  /* 0x00000001ff4c7424 */ /* 0x000fe600078e00ff */
[----:B------:R-:W-:Y:S05]  /*5000*/  PLOP3.LUT P1, PT, PT, PT, UP1, 0x80, 0x8 ;  /* 0x000000000008781c */ /* 0x000fea0003f2f018 */
[----:B------:R-:W3:Y:S01]  /*5010*/  @UP1 LDCU.64 UR4, c[0x0][0x888] ;  /* 0x00011100ff0417ac */ /* 0x000ee20008000a00 */
[----:B------:R-:W-:Y:S07]  /*5020*/  @UP1 UIMAD UR6, UR36, UR38, URZ ;  /* 0x00000026240612a4 */ /* 0x000fee000f8e02ff */
[----:B------:R-:W-:Y:S01]  /*5030*/  @!P1 PRMT R76, R0, 0x7610, R76 ;  /* 0x00007610004c9816 */ /* 0x000fe2000000004c */
[----:B---3--:R-:W-:Y:S06]  /*5040*/  @UP1 UIMAD.WIDE UR4, UR6, 0x4, UR4 ;  /* 0x00000004060418a5 */ /* 0x008fec000f8e0204 */
[----:B-----5:R-:W-:Y:S01]  /*5050*/  IMAD.U32 R40, RZ, RZ, UR4 ;  /* 0x00000004ff287e24 */ /* 0x020fe2000f8e00ff */
[----:B------:R-:W-:Y:S04]  /*5060*/  MOV R41, UR5 ;  /* 0x0000000500297c02 */ /* 0x000fe80008000f00 */
[----:B------:R-:W3:Y:S01]  /*5070*/  @!UP1 LDCU UR4, c[0x0][0x880] ;  /* 0x00011000ff0497ac */ /* 0x000ee20008000800 */
[----:B--2---:R4:W5:Y:S02]  /*5080*/  @P1 LDG.E R40, desc[UR8][R40.64] ;  /* 0x0000000828281981 */ /* 0x004964000c1e1900 */
[----:B---34-:R-:W-:Y:S07]  /*5090*/  @!P1 IMAD.U32 R40, RZ, RZ, UR4 ;  /* 0x00000004ff289e24 */ /* 0x018fee000f8e00ff */
.L_x_94:
[----:B-----5:R-:W-:Y:S01]  /*50a0*/  @!P0 ISETP.EQ.AND P2, PT, R40, RZ, PT ;  /* 0x000000ff2800820c */ /* 0x020fe20003f42270 */
[----:B------:R-:W-:Y:S01]  /*50b0*/  @!UPT UIADD3 URZ, UPT, UPT, URZ, URZ, URZ ;  /* 0x000000fffffff290 */ /* 0x000fe2000fffe0ff */
[----:B------:R-:W-:Y:S11]  /*50c0*/  @!P0 BRA `(.L_x_95) ;  /* 0x0000000000148947 */ /* 0x000ff60003800000 */
[----:B------:R-:W-:Y:S02]  /*50d0*/  LOP3.LUT P0, RZ, R76, 0xff, RZ, 0xc0, !PT ;  /* 0x000000ff4cff7812 */ /* 0x000fe4000780c0ff */
[----:B------:R-:W-:Y:S04]  /*50e0*/  PLOP3.LUT P2, PT, PT, PT, UP1, 0x80, 0x8 ;  /* 0x000000000008781c */ /* 0x000fe80003f4f018 */
[----:B------:R-:W-:Y:S07]  /*50f0*/  PLOP3.LUT P2, PT, P2, PT, PT, 0x8, 0x80 ;  /* 0x000000000080781c */ /* 0x000fee000174e170 */
[----:B------:R-:W-:Y:S11]  /*5100*/  @P0 ISETP.EQ.AND P2, PT, R40, RZ, PT ;  /* 0x000000ff2800020c */ /* 0x000ff60003f42270 */
[----:B------:R-:W-:Y:S02]  /*5110*/  @!UPT UIADD3 URZ, UPT, UPT, URZ, URZ, URZ ;  /* 0x000000fffffff290 */ /* 0x000fe4000fffe0ff */
.L_x_95:
[----:B------:R-:W3:Y:S01]  /*5120*/  SYNCS.PHASECHK.TRANS64.TRYWAIT P0, [UR21+0xa0], R4 ;  /* 0x0000a004ff0075a7 */ /* 0x000ee20008001115 */
[----:B------:R-:W-:Y:S04]  /*5130*/  ELECT P1, URZ, PT ;  /* 0x0000000000ff782f */ /* 0x000fe80003820000 */
[----:B------:R-:W-:Y:S01]  /*5140*/  PLOP3.LUT P1, PT, P2, P1, PT, 0xf2, 0x2f ;  /* 0x00000000002f781c */ /* 0x000fe20001723e72 */
[----:B------:R-:W-:Y:S01]  /*5150*/  @!UPT UIADD3 URZ, UPT, UPT, URZ, URZ, URZ ;  /* 0x000000fffffff290 */ /* 0x000fe2000fffe0ff */
[----:B---3--:R-:W-:Y:S11]  /*5160*/  @!P0 BRA `(.L_x_96) ;  /* 0x0000005800d08947 */ /* 0x008ff60003800000 */
.L_x_188:
[----:B--2---:R-:W-:Y:S01]  /*5170*/  @!P1 IADD3 R2, P0, PT, R12, 0x580, RZ ;  /* 0x000005800c029810 */ /* 0x004fe20007f1e0ff */
[----:B------:R-:W-:Y:S01]  /*5180*/  VOTEU.ALL UP0, P1 ;  /* 0x0000000000ff7886 */ /* 0x000fe20000800000 */
[----:B------:R-:W-:Y:S01]  /*5190*/  UMOV UR6, 0x0 ;  /* 0x0000000000067882 */ /* 0x000fe20000000000 */
[----:B------:R-:W-:Y:S01]  /*51a0*/  UMOV UR7, 0x10000000 ;  /* 0x1000000000077882 */ /* 0x000fe20000000000 */
[----:B------:R-:W-:Y:S01]  /*51b0*/  @!P1 R2UR UR5, R2 ;  /* 0x00000000020592ca */ /* 0x000fe200000e0000 */
[----:B------:R-:W-:Y:S01]  /*51c0*/  @!P1 IMAD.X R0, RZ, RZ, R13, P0 ;  /* 0x000000ffff009224 */ /* 0x000fe200000e060d */
[----:B------:R-:W-:Y:S02]  /*51d0*/  @!UP0 UIADD3 UR40, UPT, UPT, UR21, 0x200, URZ ;  /* 0x0000020015288890 */ /* 0x000fe4000fffe0ff */
[----:B------:R-:W-:Y:S02]  /*51e0*/  @!UP0 UIADD3 UR10, UPT, UPT, UR42, 0x80, URZ ;  /* 0x000000802a0a8890 */ /* 0x000fe4000fffe0ff */
[----:B------:R-:W-:Y:S01]  /*51f0*/  @!P1 R2UR UR4, R0 ;  /* 0x00000000000492ca */ /* 0x000fe200000e0000 */
[----:B------:R-:W-:Y:S01]  /*5200*/  @!UP0 UIADD3 UR8, UPT, UPT, UR21, 0xa00, URZ ;  /* 0x00000a0015088890 */ /* 0x000fe2000fffe0ff */
[----:B------:R-:W-:Y:S01]  /*5210*/  @!P1 IMAD.MOV.U32 R0, RZ, RZ, 0x1000 ;  /* 0x00001000ff009424 */ /* 0x000fe200078e00ff */
[----:B------:R-:W-:Y:S01]  /*5220*/  VOTEU.ALL UP0, P1 ;  /* 0x0000000000ff7886 */ /* 0x000fe20000800000 */
[----:B------:R-:W-:Y:S01]  /*5230*/  UMOV UR44, UR36 ;  /* 0x00000024002c7c82 */ /* 0x000fe20008000000 */
[----:B------:R-:W-:Y:S01]  /*5240*/  UMOV UR9, UR41 ;  /* 0x0000002900097c82 */ /* 0x000fe20008000000 */
[----:B------:R-:W-:Y:S01]  /*5250*/  UMOV UR11, UR43 ;  /* 0x0000002b000b7c82 */ /* 0x000fe20008000000 */
[----:B------:R-:W-:Y:S01]  /*5260*/  IMAD.U32 R6, RZ, RZ, UR5 ;  /* 0x00000005ff067e24 */ /* 0x000fe2000f8e00ff */
[----:B------:R-:W-:Y:S05]  /*5270*/  UMOV UR12, UR36 ;  /* 0x00000024000c7c82 */ /* 0x000fea0008000000 */
[----:B------:R-:W-:Y:S01]  /*5280*/  IMAD.U32 R7, RZ, RZ, UR4 ;  /* 0x00000004ff077e24 */ /* 0x000fe2000f8e00ff */
[----:B------:R-:W-:Y:S04]  /*5290*/  @!P1 R2UR UR4, R6 ;  /* 0x00000000060492ca */ /* 0x000fe800000e0000 */
[----:B------:R-:W-:Y:S11]  /*52a0*/  @!P1 R2UR UR5, R7 ;  /* 0x00000000070592ca */ /* 0x000ff600000e0000 */
[----:B------:R-:W-:Y:S02]  /*52b0*/  @!UPT UIADD3 URZ, UPT, UPT, URZ, URZ, URZ ;  /* 0x000000fffffff290 */ /* 0x000fe4000fffe0ff */
[----:B------:R-:W-:Y:S01]  /*52c0*/  @!UP0 UTMALDG.3D [UR40], [UR4], desc[UR6] ;  /* 0x00000628040085b4 */ /* 0x000fe20008011000 */
[----:B------:R-:W-:Y:S05]  /*52d0*/  VOTEU.ALL UP0, P1 ;  /* 0x0000000000ff7886 */ /* 0x000fea0000800000 */
[----:B------:R2:W-:Y:S01]  /*52e0*/  @!UP0 UTMALDG.3D [UR8], [UR4], desc[UR6] ;  /* 0x00000608040085b4 */ /* 0x0005e20008011000 */
[----:B------:R3:W-:Y:S01]  /*52f0*/  @!P1 SYNCS.ARRIVE.TRANS64.RED.A0TR RZ, [UR21+0x80], R0 ;  /* 0x00008000ffff99a7 */ /* 0x0007e20008300415 */
[----:B--2---:R-:W-:Y:S09]  /*5300*/  UPRMT UR4, UR46, 0x654, UR41 ;  /* 0x000006542e047896 */ /* 0x004ff20008000029 */
[----:B------:R-:W-:Y:S01]  /*5310*/  SYNCS.ARRIVE.TRANS64.RED.A1T0 RZ, [UR4], RZ ;  /* 0x000000ffffff79a7 */ /* 0x000fe20008100404 */
[----:B------:R-:W2:Y:S02]  /*5320*/  SYNCS.PHASECHK.TRANS64.TRYWAIT P0, [UR21+0xa8], R4 ;  /* 0x0000a804ff0075a7 */ /* 0x000ea40008001115 */
[----:B--23--:R-:W-:Y:S05]  /*5330*/  @!P0 BRA `(.L_x_97) ;  /* 0x0000005800748947 */ /* 0x00cfea0003800000 */
.L_x_190:
[----:B------:R-:W-:Y:S01]  /*5340*/  @!P1 IADD3 R2, P0, PT, R12, 0x580, RZ ;  /* 0x000005800c029810 */ /* 0x000fe20007f1e0ff */
[----:B------:R-:W-:Y:S01]  /*5350*/  VOTEU.ALL UP0, P1 ;  /* 0x0000000000ff7886 */ /* 0x000fe20000800000 */
[----:B------:R-:W-:Y:S01]  /*5360*/  UMOV UR6, 0x0 ;  /* 0x0000000000067882 */ /* 0x000fe20000000000 */
[----:B------:R-:W-:Y:S01]  /*5370*/  UMOV UR7, 0x10000000 ;  /* 0x1000000000077882 */ /* 0x000fe20000000000 */
[----:B------:R-:W-:Y:S01]  /*5380*/  @!P1 R2UR UR5, R2 ;  /* 0x00000000020592ca */ /* 0x000fe200000e0000 */
[----:B--2---:R-:W-:Y:S01]  /*5390*/  @!P1 IMAD.X R0, RZ, RZ, R13, P0 ;  /* 0x000000ffff009224 */ /* 0x004fe200000e060d */
[----:B------:R-:W-:Y:S02]  /*53a0*/  @!UP0 UIADD3 UR34, UPT, UPT, UR42, 0x20, URZ ;  /* 0x000000202a228890 */ /* 0x000fe4000fffe0ff */
[----:B------:R-:W-:Y:S02]  /*53b0*/  @!UP0 UIADD3 UR32, UPT, UPT, UR21, 0x1200, URZ ;  /* 0x0000120015208890 */ /* 0x000fe4000fffe0ff */
[----:B------:R-:W-:Y:S01]  /*53c0*/  @!P1 R2UR UR4, R0 ;  /* 0x00000000000492ca */ /* 0x000fe200000e0000 */
[----:B------:R-:W-:Y:S01]  /*53d0*/  @!UP0 UIADD3 UR10, UPT, UPT, UR42, 0xa0, URZ ;  /* 0x000000a02a0a8890 */ /* 0x000fe2000fffe0ff */
[----:B------:R-:W-:Y:S01]  /*53e0*/  @!P1 IMAD.MOV.U32 R0, RZ, RZ, 0x1000 ;  /* 0x00001000ff009424 */ /* 0x000fe200078e00ff */
[----:B------:R-:W-:Y:S01]  /*53f0*/  @!UP0 UIADD3 UR8, UPT, UPT, UR21, 0x1a00, URZ ;  /* 0x00001a0015088890 */ /* 0x000fe2000fffe0ff */
[----:B------:R-:W-:Y:S01]  /*5400*/  VOTEU.ALL UP0, P1 ;  /* 0x0000000000ff7886 */ /* 0x000fe20000800000 */
[----:B------:R-:W-:Y:S02]  /*5410*/  UMOV UR35, UR43 ;  /* 0x0000002b00237c82 */ /* 0x000fe40008000000 */
[----:B------:R-:W-:Y:S01]  /*5420*/  IMAD.U32 R6, RZ, RZ, UR5 ;  /* 0x00000005ff067e24 */ /* 0x000fe2000f8e00ff */
[----:B------:R-:W-:Y:S01]  /*5430*/  UMOV UR9, UR33 ;  /* 0x0000002100097c82 */ /* 0x000fe20008000000 */
[----:B------:R-:W-:Y:S01]  /*5440*/  UMOV UR11, UR43 ;  /* 0x0000002b000b7c82 */ /* 0x000fe20008000000 */
[----:B------:R-:W-:Y:S03]  /*5450*/  UMOV UR12, UR36 ;  /* 0x00000024000c7c82 */ /* 0x000fe60008000000 */
        /* <DEDUP_REMOVED lines=12> */
.L_x_192:
[----:B------:R-:W-:Y:S01]  /*5520*/  @!P1 IADD3 R2, P0, PT, R12, 0x580, RZ ;  /* 0x000005800c029810 */ /* 0x000fe20007f1e0ff */
[----:B------:R-:W-:Y:S01]  /*5530*/  VOTEU.ALL UP0, P1 ;  /* 0x0000000000ff7886 */ /* 0x000fe20000800000 */
[----:B------:R-:W-:Y:S01]  /*5540*/  UMOV UR6, 0x0 ;  /* 0x0000000000067882 */ /* 0x000fe20000000000 */
[----:B------:R-:W-:Y:S01]  /*5550*/  UMOV UR7, 0x10000000 ;  /* 0x1000000000077882 */ /* 0x000fe20000000000 */
[----:B------:R-:W-:Y:S01]  /*5560*/  @!P1 R2UR UR5, R2 ;  /* 0x00000000020592ca */ /* 0x000fe200000e0000 */
[----:B--2---:R-:W-:Y:S01]  /*5570*/  @!P1 IMAD.X R0, RZ, RZ, R13, P0 ;  /* 0x000000ffff009224 */ /* 0x004fe200000e060d */
[----:B------:R-:W-:Y:S01]  /*5580*/  @!UP0 UIADD3 UR26, UPT, UPT, UR42, 0x40, URZ ;  /* 0x000000402a1a8890 */ /* 0x000fe2000fffe0ff */
[----:B------:R-:W-:Y:S01]  /*5590*/  VIADD R10, R10, 0x1 ;  /* 0x000000010a0a7836 */ /* 0x000fe20000000000 */
        /* <DEDUP_REMOVED lines=10> */
[----:B------:R-:W-:Y:S01]  /*5640*/  UMOV UR11, UR43 ;  /* 0x0000002b000b7c82 */ /* 0x000fe20008000000 */
[----:B------:R-:W-:Y:S02]  /*5650*/  UMOV UR12, UR36 ;  /* 0x00000024000c7c82 */ /* 0x000fe40008000000 */
        /* <DEDUP_REMOVED lines=12> */
.L_x_194:
[----:B------:R-:W-:Y:S01]  /*5720*/  UIADD3 UR30, UPT, UPT, UR14, UR63, URZ ;  /* 0x0000003f0e1e7290 */ /* 0x000fe2000fffe0ff */
[----:B------:R-:W-:Y:S01]  /*5730*/  @!P1 IADD3 R2, P0, PT, R12, 0x580, RZ ;  /* 0x000005800c029810 */ /* 0x000fe20007f1e0ff */
[----:B------:R-:W-:Y:S01]  /*5740*/  UPLOP3.LUT UP3, UPT, UPT, UPT, UPT, 0x80, 0x8 ;  /* 0x000000000008789c */ /* 0x000fe20003f6f070 */
[----:B------:R-:W-:Y:S01]  /*5750*/  R2UR UR24, R78 ;  /* 0x000000004e1872ca */ /* 0x000fe200000e0000 */
[----:B------:R-:W-:Y:S01]  /*5760*/  VOTEU.ALL UP0, P1 ;  /* 0x0000000000ff7886 */ /* 0x000fe20000800000 */
[----:B------:R-:W-:Y:S01]  /*5770*/  @!P1 R2UR UR5, R2 ;  /* 0x00000000020592ca */ /* 0x000fe200000e0000 */
[----:B--2---:R-:W-:Y:S01]  /*5780*/  @!P1 IMAD.X R0, RZ, RZ, R13, P0 ;  /* 0x000000ffff009224 */ /* 0x004fe200000e060d */
[----:B------:R-:W-:Y:S01]  /*5790*/  UMOV UR6, 0x0 ;  /* 0x0000000000067882 */ /* 0x000fe20000000000 */
[----:B------:R-:W-:Y:S01]  /*57a0*/  UMOV UR7, 0x10000000 ;  /* 0x1000000000077882 */ /* 0x000fe20000000000 */
[----:B------:R-:W-:Y:S01]  /*57b0*/  @!UP0 UIADD3 UR18, UPT, UPT, UR42, 0x60, URZ ;  /* 0x000000602a128890 */ /* 0x000fe2000fffe0ff */
[----:B------:R-:W-:Y:S01]  /*57c0*/  ISETP.NE.AND P0, PT, R10, 0x2, PT ;  /* 0x000000020a00780c */ /* 0x000fe20003f05270 */
[----:B------:R-:W-:Y:S01]  /*57d0*/  @!UP0 UIADD3 UR16, UPT, UPT, UR21, 0x3200, URZ ;  /* 0x0000320015108890 */ /* 0x000fe2000fffe0ff */
[----:B------:R-:W-:Y:S01]  /*57e0*/  @!P1 R2UR UR4, R0 ;  /* 0x00000000000492ca */ /* 0x000fe200000e0000 */
[----:B------:R-:W-:Y:S01]  /*57f0*/  @!UP0 UIADD3 UR17, UPT, UPT, UR21, 0x98, URZ ;  /* 0x0000009815118890 */ /* 0x000fe2000fffe0ff */
[----:B------:R-:W-:Y:S01]  /*5800*/  SEL R0, RZ, 0x1, P0 ;  /* 0x00000001ff007807 */ /* 0x000fe20000000000 */
[----:B------:R-:W-:Y:S01]  /*5810*/  @!UP0 UIADD3 UR10, UPT, UPT, UR42, 0xe0, URZ ;  /* 0x000000e02a0a8890 */ /* 0x000fe2000fffe0ff */
[----:B------:R-:W-:Y:S01]  /*5820*/  LOP3.LUT R11, R11, 0x1, RZ, 0x3c, !PT ;  /* 0x000000010b0b7812 */ /* 0x000fe200078e3cff */
[----:B------:R-:W-:Y:S01]  /*5830*/  @!UP0 UIADD3 UR8, UPT, UPT, UR21, 0x3a00, URZ ;  /* 0x00003a0015088890 */ /* 0x000fe2000fffe0ff */
[----:B------:R-:W-:Y:S01]  /*5840*/  IMAD.U32 R4, RZ, RZ, UR5 ;  /* 0x00000005ff047e24 */ /* 0x000fe2000f8e00ff */
[----:B------:R-:W-:Y:S01]  /*5850*/  VOTEU.ALL UP0, P1 ;  /* 0x0000000000ff7886 */ /* 0x000fe20000800000 */
[----:B------:R-:W-:Y:S01]  /*5860*/  UMOV UR19, UR43 ;  /* 0x0000002b00137c82 */ /* 0x000fe20008000000 */
[----:B------:R-:W-:Y:S01]  /*5870*/  UMOV UR20, UR36 ;  /* 0x0000002400147c82 */ /* 0x000fe20008000000 */
[----:B------:R-:W-:Y:S01]  /*5880*/  UMOV UR11, UR43 ;  /* 0x0000002b000b7c82 */ /* 0x000fe20008000000 */
[----:B------:R-:W-:Y:S01]  /*5890*/  UMOV UR12, UR36 ;  /* 0x00000024000c7c82 */ /* 0x000fe20008000000 */
[----:B------:R-:W-:Y:S01]  /*58a0*/  UMOV UR9, UR17 ;  /* 0x0000001100097c82 */ /* 0x000fe20008000000 */
[----:B------:R-:W-:Y:S01]  /*58b0*/  IMAD.U32 R5, RZ, RZ, UR4 ;  /* 0x00000004ff057e24 */ /* 0x000fe2000f8e00ff */
[----:B------:R-:W-:Y:S01]  /*58c0*/  @!P1 R2UR UR4, R4 ;  /* 0x00000000040492ca */ /* 0x000fe200000e0000 */
[----:B------:R-:W-:Y:S01]  /*58d0*/  UIADD3 UR31, UPT, UPT, UR13, UR24, URZ ;  /* 0x000000180d1f7290 */ /* 0x000fe2000fffe0ff */
[----:B------:R-:W-:Y:S01]  /*58e0*/  LOP3.LUT R9, R9, R0, RZ, 0x3c, !PT ;  /* 0x0000000009097212 */ /* 0x000fe200078e3cff */
[----:B------:R-:W-:Y:S01]  /*58f0*/  UMOV UR36, UR29 ;  /* 0x0000001d00247c82 */ /* 0x000fe20008000000 */
[----:B------:R-:W-:Y:S02]  /*5900*/  @!P1 R2UR UR5, R5 ;  /* 0x00000000050592ca */ /* 0x000fe400000e0000 */
[----:B------:R-:W-:Y:S11]  /*5910*/  SEL R10, R10, RZ, P0 ;  /* 0x000000ff0a0a7207 */ /* 0x000ff60000000000 */
[----:B------:R2:W-:Y:S01]  /*5920*/  @!UP0 UTMALDG.3D [UR16], [UR4], desc[UR6] ;  /* 0x00000610040085b4 */ /* 0x0005e20008011000 */
[----:B------:R-:W-:Y:S05]  /*5930*/  VOTEU.ALL UP0, P1 ;  /* 0x0000000000ff7886 */ /* 0x000fea0000800000 */
[----:B------:R2:W-:Y:S01]  /*5940*/  @!UP0 UTMALDG.3D [UR8], [UR4], desc[UR6] ;  /* 0x00000608040085b4 */ /* 0x0005e20008011000 */
[----:B------:R2:W-:Y:S01]  /*5950*/  @!P1 SYNCS.ARRIVE.TRANS64.RED.A0TR RZ, [UR21+0x98], R3 ;  /* 0x00009803ffff99a7 */ /* 0x0005e20008300415 */
[----:B------:R-:W-:Y:S01]  /*5960*/  SYNCS.ARRIVE.TRANS64.RED.A1T0 RZ, [UR52], RZ ;  /* 0x000000ffffff79a7 */ /* 0x000fe20008100434 */
[----:B------:R-:W-:Y:S05]  /*5970*/  BRA.U UP2, `(.L_x_100) ;  /* 0xffffffed02e47547 */ /* 0x000fea000b83ffff */
[----:B------:R-:W-:-:S04]  /*5980*/  SHF.L.U32 R2, R11, 0x1f, RZ ;  /* 0x0000001f0b027819 */ /* 0x000fc800000006ff */
[----:B------:R-:W3:Y:S02]  /*5990*/  SYNCS.PHASECHK.TRANS64.TRYWAIT P0, [UR21+0xa0], R2 ;  /* 0x0000a002ff0075a7 */ /* 0x000ee40008001115 */
[----:B---3--:R-:W-:Y:S05]  /*59a0*/  @!P0 BRA `(.L_x_101) ;  /* 0x0000005400208947 */ /* 0x008fea0003800000 */
.L_x_196:
[----:B------:R-:W4:Y:S02]  /*59b0*/  SYNCS.PHASECHK.TRANS64.TRYWAIT P0, [UR21+0xa8], R2 ;  /* 0x0000a802ff0075a7 */ /* 0x000f240008001115 */
[----:B----4-:R-:W-:Y:S05]  /*59c0*/  @!P0 BRA `(.L_x_102) ;  /* 0x0000005400308947 */ /* 0x010fea0003800000 */
.L_x_198:
[----:B------:R-:W4:Y:S02]  /*59d0*/  SYNCS.PHASECHK.TRANS64.TRYWAIT P0, [UR21+0xb0], R2 ;  /* 0x0000b002ff0075a7 */ /* 0x000f240008001115 */
[----:B----4-:R-:W-:Y:S05]  /*59e0*/  @!P0 BRA `(.L_x_103) ;  /* 0x0000005400408947 */ /* 0x010fea0003800000 */
.L_x_200:
[----:B---3--:R-:W-:-:S07]  /*59f0*/  MOV R0, UR21 ;  /* 0x0000001500007c02 */ /* 0x008fce0008000f00 */
.L_x_104:
[----:B---3--:R-:W-:-:S04]  /*5a00*/  SHF.L.U32 R2, R11, 0x1f, RZ ;  /* 0x0000001f0b027819 */ /* 0x008fc800000006ff */
[----:B------:R3:W4:Y:S03]  /*5a10*/  SYNCS.PHASECHK.TRANS64.TRYWAIT P0, [R0+URZ+0xb8], R2 ;  /* 0x0000b802000075a7 */ /* 0x00072600080011ff */
[----:B----4-:R-:W-:Y:S05]  /*5a20*/  @!P0 NANOSLEEP.SYNCS 0x989680 ;  /* 0x009896800000895d */ /* 0x010fea0003900000 */
[----:B------:R-:W4:Y:S02]  /*5a30*/  @!P0 SYNCS.PHASECHK.TRANS64 P0, [R0+URZ+0xb8], R2 ;  /* 0x0000b802000085a7 */ /* 0x000f2400080010ff */
[----:B-12-4-:R-:W-:Y:S05]  /*5a40*/  @P0 EXIT ;  /* 0x000000000000094d */ /* 0x016fea0003800000 */
[----:B------:R-:W-:Y:S05]  /*5a50*/  BRA `(.L_x_104) ;  /* 0xfffffffc00e87947 */ /* 0x000fea000383ffff */
.L_x_89:
[----:B------:R-:W-:-:S06]  /*5a60*/  UISETP.GE.AND UP0, UPT, UR20, 0x4, UPT ;  /* 0x000000041400788c */ /* 0x000fcc000bf06270 */
[----:B------:R-:W-:-:S13]  /*5a70*/  PLOP3.LUT P0, PT, PT, PT, UP0, 0x80, 0x8 ;  /* 0x000000000008781c */ /* 0x000fda0003f0f008 */
[----:B-1----:R-:W-:Y:S05]  /*5a80*/  @!P0 EXIT ;  /* 0x000000000000894d */ /* 0x002fea0003800000 */
[----:B------:R-:W-:Y:S01]  /*5a90*/  BAR.SYNC.DEFER_BLOCKING 0x6, 0xa0 ;  /* 0x0182800000007b1d */ /* 0x000fe20000010000 */
[----:B------:R-:W-:Y:S01]  /*5aa0*/  IMAD.SHL.U32 R75, R87, 0x20, RZ ;  /* 0x00000020574b7824 */ /* 0x000fe200078e00ff */
[----:B------:R-:W-:Y:S01]  /*5ab0*/  CS2R R84, SRZ ;  /* 0x0000000000547805 */ /* 0x000fe2000001ff00 */
[----:B------:R-:W-:Y:S01]  /*5ac0*/  IMAD.SHL.U32 R5, R77, 0x200000, RZ ;  /* 0x002000004d057824 */ /* 0x000fe200078e00ff */
[----:B------:R-:W-:Y:S01]  /*5ad0*/  CS2R R82, SRZ ;  /* 0x0000000000527805 */ /* 0x000fe2000001ff00 */
[C---:B------:R-:W-:Y:S01]  /*5ae0*/  IMAD.U32 R37, R87.reuse, 0x10000, RZ ;  /* 0x0001000057257824 */ /* 0x040fe200078e00ff */
[----:B------:R-:W-:Y:S02]  /*5af0*/  UMOV UR43, 0x400 ;  /* 0x00000400002b7882 */ /* 0x000fe40000000000 */
[----:B------:R-:W1:Y:S01]  /*5b00*/  LDC.64 R72, c[0x0][0x8b0] ;  /* 0x00022c00ff487b82 */ /* 0x000e620000000a00 */
[----:B------:R-:W-:Y:S01]  /*5b10*/  ULEA UR43, UR46, UR43, 0x18 ;  /* 0x0000002b2e2b7291 */ /* 0x000fe2000f8ec0ff */
[----:B------:R-:W-:Y:S01]  /*5b20*/  IMAD.SHL.U32 R4, R87, 0x4, RZ ;  /* 0x0000000457047824 */ /* 0x000fe200078e00ff */
[----:B------:R-:W-:Y:S01]  /*5b30*/  LOP3.LUT R7, R75, 0x80, RZ, 0xc0, !PT ;  /* 0x000000804b077812 */ /* 0x000fe200078ec0ff */
[----:B------:R-:W-:Y:S01]  /*5b40*/  IMAD.SHL.U32 R6, R77, 0x400, RZ ;  /* 0x000004004d067824 */ /* 0x000fe200078e00ff */
[----:B------:R-:W-:Y:S01]  /*5b50*/  LOP3.LUT R74, R75, 0xb60, RZ, 0xc0, !PT ;  /* 0x00000b604b4a7812 */ /* 0x000fe200078ec0ff */
[----:B------:R-:W-:Y:S01]  /*5b60*/  UIADD3 UR4, UPT, UPT, UR43, 0x4200, URZ ;  /* 0x000042002b047890 */ /* 0x000fe2000fffe0ff */
[----:B------:R-:W-:Y:S01]  /*5b70*/  LOP3.LUT R5, R5, 0x200000, RZ, 0xc0, !PT ;  /* 0x0020000005057812 */ /* 0x000fe200078ec0ff */
[----:B------:R-:W2:Y:S01]  /*5b80*/  LDC.64 R70, c[0x0][0x8a8] ;  /* 0x00022a00ff467b82 */ /* 0x000ea20000000a00 */
[----:B------:R-:W-:Y:S01]  /*5b90*/  LOP3.LUT R4, R7, 0x10, R4, 0xf8, !PT ;  /* 0x0000001007047812 */ /* 0x000fe200078ef804 */
[----:B------:R-:W-:Y:S01]  /*5ba0*/  IMAD.MOV.U32 R36, RZ, RZ, RZ ;  /* 0x000000ffff247224 */ /* 0x000fe200078e00ff */
[----:B------:R-:W-:Y:S01]  /*5bb0*/  LOP3.LUT R74, R74, 0x400, R6, 0xf8, !PT ;  /* 0x000004004a4a7812 */ /* 0x000fe200078ef806 */
[----:B------:R-:W-:Y:S01]  /*5bc0*/  IMAD.MOV.U32 R81, RZ, RZ, RZ ;  /* 0x000000ffff517224 */ /* 0x000fe200078e00ff */
[----:B------:R-:W-:Y:S01]  /*5bd0*/  LOP3.LUT R37, R5, 0x400000, R37, 0xf8, !PT ;  /* 0x0040000005257812 */ /* 0x000fe200078ef825 */
[----:B------:R-:W-:Y:S01]  /*5be0*/  IMAD.U32 R86, RZ, RZ, UR4 ;  /* 0x00000004ff567e24 */ /* 0x000fe2000f8e00ff */
[----:B------:R-:W-:Y:S01]  /*5bf0*/  LOP3.LUT P0, RZ, R75, 0x80, RZ, 0xc0, !PT ;  /* 0x000000804bff7812 */ /* 0x000fe2000780c0ff */
[----:B------:R-:W3:Y:S01]  /*5c00*/  LDCU UR58, c[0x0][0x370] ;  /* 0x00006e00ff3a77ac */ /* 0x000ee20008000800 */
[----:B------:R-:W4:Y:S01]  /*5c10*/  LDS R0, [UR43+0x180] ;  /* 0x0001802bff007984 */ /* 0x000f220008000800 */
[----:B------:R-:W-:-:S02]  /*5c20*/  LOP3.LUT R74, R74, R4, RZ, 0xfc, !PT ;  /* 0x000000044a4a7212 */ /* 0x000fc400078efcff */
[----:B------:R-:W-:Y:S01]  /*5c30*/  P2R R4, PR, RZ, 0x1 ;  /* 0x00000001ff047803 */ /* 0x000fe20000000000 */
[----:B------:R-:W1:Y:S01]  /*5c40*/  LDCU UR42, c[0x0][0xb0c] ;  /* 0x00016180ff2a77ac */ /* 0x000e620008000800 */
[----:B------:R-:W-:Y:S01]  /*5c50*/  LOP3.LUT R87, R87, 0x60, RZ, 0xc0, !PT ;  /* 0x0000006057577812 */ /* 0x000fe200078ec0ff */
[----:B------:R-:W1:Y:S01]  /*5c60*/  LDCU UR39, c[0x0][0xb30] ;  /* 0x00016600ff2777ac */ /* 0x000e620008000800 */
[----:B------:R-:W1:Y:S01]  /*5c70*/  LDCU.64 UR56, c[0x0][0x888] ;  /* 0x00011100ff3877ac */ /* 0x000e620008000a00 */
[----:B------:R-:W1:Y:S01]  /*5c80*/  LDCU.64 UR40, c[0x0][0xb28] ;  /* 0x00016500ff2877ac */ /* 0x000e620008000a00 */
[----:B------:R-:W1:Y:S01]  /*5c90*/  LDCU.64 UR60, c[0x0][0x890] ;  /* 0x00011200ff3c77ac */ /* 0x000e620008000a00 */
[----:B------:R-:W1:Y:S01]  /*5ca0*/  LDCU.128 UR52, c[0x0][0xb10] ;  /* 0x00016200ff3477ac */ /* 0x000e620008000c00 */
[----:B------:R-:W1:Y:S01]  /*5cb0*/  LDCU UR47, c[0x0][0x374] ;  /* 0x00006e80ff2f77ac */ /* 0x000e620008000800 */
[----:B------:R-:W-:Y:S01]  /*5cc0*/  UIADD3 UR62, UPT, UPT, UR43, 0x200, URZ ;  /* 0x000002002b3e7890 */ /* 0x000fe2000fffe0ff */
[----:B-1234-:R-:W-:-:S11]  /*5cd0*/  IMAD.IADD R37, R0, 0x1, R37 ;  /* 0x0000000100257824 */ /* 0x01efd600078e0225 */
.L_x_146:
[C---:B------:R-:W-:Y:S02]  /*5ce0*/  LEA R3, R81.reuse, UR43, 0x3 ;  /* 0x0000002b51037c11 */ /* 0x040fe4000f8e18ff */
[----:B------:R-:W-:Y:S02]  /*5cf0*/  SHF.L.U32 R0, R84, 0x1f, RZ ;  /* 0x0000001f54007819 */ /* 0x000fe400000006ff */
[----:B------:R-:W-:Y:S02]  /*5d00*/  LEA R4, R81, UR43, 0x4 ;  /* 0x0000002b51047c11 */ /* 0x000fe4000f8e20ff */
[----:B-1----:R-:W1:Y:S02]  /*5d10*/  SYNCS.PHASECHK.TRANS64.TRYWAIT P0, [R3+URZ+0xd0], R0 ;  /* 0x0000d000030075a7 */ /* 0x002e6400080011ff */
[----:B-1----:R-:W-:Y:S05]  /*5d20*/  @!P0 BRA `(.L_x_105) ;  /* 0x0000005000888947 */ /* 0x002fea0003800000 */
.L_x_201:
        /* <DEDUP_REMOVED lines=8> */
[----:B--2---:R-:W-:Y:S11]  /*5db0*/  LOP3.LUT P0, RZ, R6, 0x1, RZ, 0xc0, !PT ;  /* 0x0000000106ff7812 */ /* 0x004ff6000780c0ff */
[----:B------:R-:W-:Y:S02]  /*5dc0*/  @!UPT UIADD3 URZ, UPT, UPT, URZ, URZ, URZ ;  /* 0x000000fffffff290 */ /* 0x000fe4000fffe0ff */
[----:B---3--:R-:W-:Y:S01]  /*5dd0*/  VOTEU.ANY UP1, P0 ;  /* 0x0000000000ff7886 */ /* 0x008fe20000020100 */
[----:B------:R-:W-:Y:S01]  /*5de0*/  PLOP3.LUT P0, PT, PT, PT, UP1, 0x80, 0x8 ;  /* 0x000000000008781c */ /* 0x000fe20003f0f018 */
[----:B------:R-:W-:Y:S11]  /*5df0*/  UP2UR UR44, UPR, URZ, 0x2 ;  /* 0x00000002ff2c7883 */ /* 0x000ff60008000000 */
[----:B------:R-:W-:Y:S01]  /*5e00*/  @!UPT UIADD3 URZ, UPT, UPT, URZ, URZ, URZ ;  /* 0x000000fffffff290 */ /* 0x000fe2000fffe0ff */
[----:B-1----:R-:W-:Y:S02]  /*5e10*/  @P0 SHF.R.U32.HI R0, RZ, 0x10, R5 ;  /* 0x00000010ff000819 */ /* 0x002fe40000011605 */
        /* <DEDUP_REMOVED lines=12> */
[----:B------:R-:W2:Y:S01]  /*5ee0*/  LDCU UR12, c[0x0][0xb20] ;  /* 0x00016400ff0c77ac */ /* 0x000ea20008000800 */
[----:B------:R-:W-:Y:S02]  /*5ef0*/  UIMAD.WIDE.U32 UR4, UR47, UR55, URZ ;  /* 0x000000372f0472a5 */ /* 0x000fe4000f8e00ff */
[----:B------:R-:W-:Y:S02]  /*5f00*/  UIMAD.WIDE.U32 UR6, UR58, UR52, URZ ;  /* 0x000000343a0672a5 */ /* 0x000fe4000f8e00ff */
[----:B------:R-:W-:Y:S02]  /*5f10*/  UISETP.NE.AND UP0, UPT, UR54, 0x1, UPT ;  /* 0x000000013600788c */ /* 0x000fe4000bf05270 */
[----:B------:R-:W-:Y:S02]  /*5f20*/  UIMAD.WIDE.U32 UR8, UR37, UR55, URZ ;  /* 0x00000037250872a5 */ /* 0x000fe4000f8e00ff */
[----:B------:R-:W-:Y:S02]  /*5f30*/  UIMAD.WIDE.U32 UR10, UR38, UR52, URZ ;  /* 0x00000034260a72a5 */ /* 0x000fe4000f8e00ff */
[----:B------:R-:W-:Y:S02]  /*5f40*/  UISETP.NE.AND UP1, UPT, UR42, 0x1, UPT ;  /* 0x000000012a00788c */ /* 0x000fe4000bf25270 */
[----:B------:R-:W-:Y:S01]  /*5f50*/  UISETP.NE.AND UP2, UPT, UR45, 0x1, UPT ;  /* 0x000000012d00788c */ /* 0x000fe2000bf45270 */
[----:B------:R-:W-:Y:S02]  /*5f60*/  UMOV UR4, UR5 ;  /* 0x0000000500047c82 */ /* 0x000fe40008000000 */
[----:B--2---:R-:W-:Y:S03]  /*5f70*/  USHF.R.U32.HI UR5, URZ, UR12, UR4 ;  /* 0x0000000cff057299 */ /* 0x004fe60008011604 */
[----:B------:R-:W-:Y:S02]  /*5f80*/  UMOV UR4, UR7 ;  /* 0x0000000700047c82 */ /* 0x000fe40008000000 */
[----:B------:R-:W-:Y:S02]  /*5f90*/  USHF.R.U32.HI UR7, URZ, UR53, UR4 ;  /* 0x00000035ff077299 */ /* 0x000fe40008011604 */
[----:B------:R-:W-:Y:S02]  /*5fa0*/  USEL UR4, UR47, UR5, !UP0 ;  /* 0x000000052f047287 */ /* 0x000fe4000c000000 */
[----:B------:R-:W-:Y:S01]  /*5fb0*/  USEL UR7, UR58, UR7, !UP1 ;  /* 0x000000073a077287 */ /* 0x000fe2000c800000 */
[----:B------:R-:W-:Y:S01]  /*5fc0*/  UMOV UR5, UR9 ;  /* 0x0000000900057c82 */ /* 0x000fe20008000000 */
[----:B------:R-:W-:Y:S02]  /*5fd0*/  UIMAD.WIDE.U32 UR8, UR4, UR40, URZ ;  /* 0x00000028040872a5 */ /* 0x000fe4000f8e00ff */
[----:B------:R-:W-:Y:S03]  /*5fe0*/  USHF.R.U32.HI UR6, URZ, UR12, UR5 ;  /* 0x0000000cff067299 */ /* 0x000fe60008011605 */
[----:B------:R-:W-:Y:S01]  /*5ff0*/  UMOV UR5, UR11 ;  /* 0x0000000b00057c82 */ /* 0x000fe20008000000 */
[----:B------:R-:W-:Y:S02]  /*6000*/  UIMAD.WIDE.U32 UR10, UR7, UR40, URZ ;  /* 0x00000028070a72a5 */ /* 0x000fe4000f8e00ff */
[----:B------:R-:W-:Y:S02]  /*6010*/  USHF.R.U32.HI UR12, URZ, UR53, UR5 ;  /* 0x00000035ff0c7299 */ /* 0x000fe40008011605 */
[----:B------:R-:W-:Y:S01]  /*6020*/  USEL UR6, UR37, UR6, !UP0 ;  /* 0x0000000625067287 */ /* 0x000fe2000c000000 */
[----:B------:R-:W-:Y:S02]  /*6030*/  UMOV UR5, UR9 ;  /* 0x0000000900057c82 */ /* 0x000fe40008000000 */
[----:B------:R-:W-:Y:S01]  /*6040*/  UMOV UR10, UR11 ;  /* 0x0000000b000a7c82 */ /* 0x000fe20008000000 */
[----:B------:R-:W-:Y:S02]  /*6050*/  @UP2 USHF.R.U32.HI UR4, URZ, UR41, UR5 ;  /* 0x00000029ff042299 */ /* 0x000fe40008011605 */
[----:B------:R-:W-:Y:S02]  /*6060*/  @UP2 USHF.R.U32.HI UR7, URZ, UR41, UR10 ;  /* 0x00000029ff072299 */ /* 0x000fe4000801160a */
[----:B------:R-:W-:Y:S02]  /*6070*/  UIMAD UR4, UR45, UR4, URZ ;  /* 0x000000042d0472a4 */ /* 0x000fe4000f8e02ff */
[----:B------:R-:W-:Y:S02]  /*6080*/  UIMAD.WIDE.U32 UR10, UR6, UR40, URZ ;  /* 0x00000028060a72a5 */ /* 0x000fe4000f8e00ff */
[----:B------:R-:W-:Y:S02]  /*6090*/  USEL UR5, UR38, UR12, !UP1 ;  /* 0x0000000c26057287 */ /* 0x000fe4000c800000 */
[----:B------:R-:W-:Y:S02]  /*60a0*/  UIMAD UR8, UR45, UR7, URZ ;  /* 0x000000072d0872a4 */ /* 0x000fe4000f8e02ff */
[----:B------:R-:W-:Y:S03]  /*60b0*/  UISETP.GE.AND UP0, UPT, UR6, UR4, UPT ;  /* 0x000000040600728c */ /* 0x000fe6000bf06270 */
[----:B------:R-:W-:Y:S01]  /*60c0*/  UMOV UR4, UR11 ;  /* 0x0000000b00047c82 */ /* 0x000fe20008000000 */
[----:B------:R-:W-:Y:S02]  /*60d0*/  UISETP.GE.OR UP0, UPT, UR5, UR8, UP0 ;  /* 0x000000080500728c */ /* 0x000fe40008706670 */
[----:B------:R-:W-:Y:S02]  /*60e0*/  USHF.R.U32.HI UR4, URZ, UR41, UR4 ;  /* 0x00000029ff047299 */ /* 0x000fe40008011604 */
[----:B------:R-:W-:Y:S02]  /*60f0*/  UIMAD.WIDE.U32 UR8, UR5, UR40, URZ ;  /* 0x00000028050872a5 */ /* 0x000fe4000f8e00ff */
[----:B------:R-:W-:Y:S02]  /*6100*/  USEL UR11, UR6, UR4, !UP2 ;  /* 0x00000004060b7287 */ /* 0x000fe4000d000000 */
[----:B------:R-:W-:Y:S02]  /*6110*/  UIADD3 UR8, UPT, UPT, -UR5, URZ, URZ ;  /* 0x000000ff05087290 */ /* 0x000fe4000fffe1ff */
[----:B------:R-:W-:Y:S01]  /*6120*/  UIADD3 UR10, UPT, UPT, -UR11, URZ, URZ ;  /* 0x000000ff0b0a7290 */ /* 0x000fe2000fffe1ff */
[----:B------:R-:W-:Y:S01]  /*6130*/  @!UP0 UMOV UR4, UR9 ;  /* 0x0000000900048c82 */ /* 0x000fe20008000000 */
[----:B------:R-:W-:Y:S02]  /*6140*/  UIADD3 UR9, UPT, UPT, -UR6, URZ, URZ ;  /* 0x000000ff06097290 */ /* 0x000fe4000fffe1ff */
[----:B------:R-:W-:Y:S02]  /*6150*/  @!UP0 USHF.R.U32.HI UR4, URZ, UR41, UR4 ;  /* 0x00000029ff048299 */ /* 0x000fe40008011604 */
[----:B------:R-:W-:Y:S02]  /*6160*/  UIMAD UR10, UR45, UR10, UR6 ;  /* 0x0000000a2d0a72a4 */ /* 0x000fe4000f8e0206 */
[----:B------:R-:W-:Y:S04]  /*6170*/  @!UP0 USEL UR4, UR5, UR4, !UP2 ;  /* 0x0000000405048287 */ /* 0x000fe8000d000000 */
[----:B------:R-:W-:Y:S02]  /*6180*/  @!UP0 UIMAD UR10, UR7, UR10, UR4 ;  /* 0x0000000a070a82a4 */ /* 0x000fe4000f8e0204 */
[----:B------:R-:W-:Y:S02]  /*6190*/  @!UP0 UIADD3 UR11, UPT, UPT, UR11, -UR4, URZ ;  /* 0x800000040b0b8290 */ /* 0x000fe4000fffe0ff */
[----:B------:R-:W-:Y:S02]  /*61a0*/  UIMAD UR7, UR42, UR8, UR38 ;  /* 0x000000082a0772a4 */ /* 0x000fe4000f8e0226 */
[----:B------:R-:W-:Y:S02]  /*61b0*/  @!UP0 UIMAD UR6, UR11, UR45, UR5 ;  /* 0x0000002d0b0682a4 */ /* 0x000fe4000f8e0205 */
[----:B------:R-:W-:Y:S01]  /*61c0*/  UIMAD UR4, UR54, UR9, UR37 ;  /* 0x00000009360472a4 */ /* 0x000fe2000f8e0225 */
[----:B------:R-:W-:Y:S02]  /*61d0*/  @!UP0 UMOV UR5, UR10 ;  /* 0x0000000a00058c82 */ /* 0x000fe40008000000 */
[----:B------:R-:W-:Y:S02]  /*61e0*/  UIMAD UR38, UR5, UR42, UR7 ;  /* 0x0000002a052672a4 */ /* 0x000fe4000f8e0207 */
[----:B------:R-:W-:Y:S11]  /*61f0*/  UIMAD UR37, UR6, UR54, UR4 ;  /* 0x00000036062572a4 */ /* 0x000ff6000f8e0204 */
[----:B------:R-:W-:Y:S01]  /*6200*/  @!UPT UIADD3 URZ, UPT, UPT, URZ, URZ, URZ ;  /* 0x000000fffffff290 */ /* 0x000fe2000fffe0ff */
.L_x_106:
[----:B------:R-:W-:Y:S01]  /*6210*/  UISETP.NE.AND UP0, UPT, UR39, 0x1, UPT ;  /* 0x000000012700788c */ /* 0x000fe2000bf05270 */
[----:B------:R-:W-:Y:S01]  /*6220*/  IADD3 R81, PT, PT, R81, 0x1, RZ ;  /* 0x0000000151517810 */ /* 0x000fe20007ffe0ff */
[----:B------:R-:W-:Y:S02]  /*6230*/  USHF.L.U32 UR50, UR30, 0x6, URZ ;  /* 0x000000061e327899 */ /* 0x000fe400080006ff */
[----:B------:R-:W-:Y:S07]  /*6240*/  USHF.L.U32 UR49, UR31, 0x8, URZ ;  /* 0x000000081f317899 */ /* 0x000fee00080006ff */
[----:B------:R-:W2:Y:S01]  /*6250*/  @!UP0 LDCU.128 UR12, c[0x0][0xb10] ;  /* 0x00016200ff0c87ac */ /* 0x000ea20008000c00 */
[----:B------:R-:W3:Y:S01]  /*6260*/  @!UP0 LDCU UR5, c[0x0][0xb0c] ;  /* 0x00016180ff0587ac */ /* 0x000ee20008000800 */
[----:B------:R-:W4:Y:S01]  /*6270*/  @!UP0 LDCU UR10, c[0x0][0xb20] ;  /* 0x00016400ff0a87ac */ /* 0x000f220008000800 */
[----:B--2---:R-:W-:Y:S02]  /*6280*/  UIMAD.WIDE.U32 UR8, UR38, UR12, URZ ;  /* 0x0000000c260872a5 */ /* 0x004fe4000f8e00ff */
[----:B------:R-:W-:Y:S02]  /*6290*/  UIMAD.WIDE.U32 UR6, UR37, UR15, URZ ;  /* 0x0000000f250672a5 */ /* 0x000fe4000f8e00ff */
[----:B------:R-:W-:Y:S03]  /*62a0*/  @!UP0 UISETP.NE.AND UP1, UPT, UR14, 0x1, UPT ;  /* 0x000000010e00888c */ /* 0x000fe6000bf25270 */
[----:B------:R-:W-:Y:S01]  /*62b0*/  @!UP0 UMOV UR4, UR9 ;  /* 0x0000000900048c82 */ /* 0x000fe20008000000 */
[----:B---3--:R-:W-:Y:S02]  /*62c0*/  @!UP0 UISETP.NE.AND UP2, UPT, UR5, 0x1, UPT ;  /* 0x000000010500888c */ /* 0x008fe4000bf45270 */
[----:B------:R-:W-:Y:S01]  /*62d0*/  @!UP0 USHF.R.U32.HI UR4, URZ, UR13, UR4 ;  /* 0x0000000dff048299 */ /* 0x000fe20008011604 */
[----:B------:R-:W-:Y:S02]  /*62e0*/  @!UP0 UMOV UR6, UR7 ;  /* 0x0000000700068c82 */ /* 0x000fe40008000000 */
[----:B----4-:R-:W-:Y:S02]  /*62f0*/  @!UP0 USHF.R.U32.HI UR6, URZ, UR10, UR6 ;  /* 0x0000000aff068299 */ /* 0x010fe40008011606 */
[----:B------:R-:W-:Y:S02]  /*6300*/  @!UP0 USEL UR7, UR38, UR4, !UP2 ;  /* 0x0000000426078287 */ /* 0x000fe4000d000000 */
[----:B------:R-:W-:Y:S04]  /*6310*/  @!UP0 USEL UR6, UR37, UR6, !UP1 ;  /* 0x0000000625068287 */ /* 0x000fe8000c800000 */
[----:B------:R-:W-:Y:S02]  /*6320*/  @!UP0 UIADD3 UR4, UPT, UPT, -UR7, UR6, URZ ;  /* 0x0000000607048290 */ /* 0x000fe4000fffe1ff */
[----:B------:R-:W-:Y:S02]  /*6330*/  @!UP0 UIADD3 UR6, UPT, UPT, UR7, -UR6, URZ ;  /* 0x8000000607068290 */ /* 0x000fe4000fffe0ff */
[----:B------:R-:W-:Y:S02]  /*6340*/  @!UP0 UIMAD UR38, UR4, UR5, UR38 ;  /* 0x00000005042682a4 */ /* 0x000fe4000f8e0226 */
[----:B------:R-:W-:Y:S02]  /*6350*/  @!UP0 UIMAD UR37, UR6, UR14, UR37 ;  /* 0x0000000e062582a4 */ /* 0x000fe4000f8e0225 */
[----:B------:R-:W-:Y:S09]  /*6360*/  ULOP3.LUT UP0, URZ, UR62, 0x90, URZ, 0xc0, !UPT ;  /* 0x000000903eff7892 */ /* 0x000ff2000f80c0ff */
[----:B------:R-:W-:Y:S05]  /*6370*/  BRA.U !UP0, `(.L_x_107) ;  /* 0x0000000108407547 */ /* 0x000fea000b800000 */
[----:B------:R-:W2:Y:S01]  /*6380*/  LDCU.64 UR8, c[0x4][0x88] ;  /* 0x01001100ff0877ac */ /* 0x000ea20008000a00 */
[----:B------:R-:W-:Y:S01]  /*6390*/  MOV R3, 0x0 ;  /* 0x0000000000037802 */ /* 0x000fe20000000f00 */
[----:B------:R-:W-:Y:S02]  /*63a0*/  HFMA2 R12, -RZ, RZ, 0, 5.9604644775390625e-08 ;  /* 0x00000001ff0c7431 */ /* 0x000fe400000001ff */
[----:B------:R-:W-:Y:S02]  /*63b0*/  IMAD.MOV.U32 R8, RZ, RZ, 0x70 ;  /* 0x00000070ff087424 */ /* 0x000fe400078e00ff */
[----:B------:R-:W-:Y:S01]  /*63c0*/  IMAD.MOV.U32 R13, RZ, RZ, RZ ;  /* 0x000000ffff0d7224 */ /* 0x000fe200078e00ff */
[----:B------:R-:W3:Y:S01]  /*63d0*/  LDCU.64 UR6, c[0x4][0x90] ;  /* 0x01001200ff0677ac */ /* 0x000ee20008000a00 */
[----:B------:R-:W4:Y:S01]  /*63e0*/  LDC.64 R2, c[0x4][R3] ;  /* 0x0100000003027b82 */ /* 0x000f220000000a00 */
[----:B------:R-:W1:Y:S01]  /*63f0*/  LDCU.64 UR4, c[0x4][0x8] ;  /* 0x01000100ff0477ac */ /* 0x000e620008000a00 */
[----:B--2---:R-:W-:Y:S01]  /*6400*/  MOV R5, UR9 ;  /* 0x0000000900057c02 */ /* 0x004fe20008000f00 */
[----:B------:R-:W-:Y:S01]  /*6410*/  IMAD.U32 R4, RZ, RZ, UR8 ;  /* 0x00000008ff047e24 */ /* 0x000fe2000f8e00ff */
[----:B---3--:R-:W-:Y:S01]  /*6420*/  MOV R7, UR7 ;  /* 0x0000000700077c02 */ /* 0x008fe20008000f00 */
[----:B------:R-:W-:Y:S01]  /*6430*/  IMAD.U32 R6, RZ, RZ, UR6 ;  /* 0x00000006ff067e24 */ /* 0x000fe2000f8e00ff */
[----:B-1----:R-:W-:Y:S01]  /*6440*/  MOV R11, UR5 ;  /* 0x00000005000b7c02 */ /* 0x002fe20008000f00 */
[----:B------:R-:W-:Y:S02]  /*6450*/  IMAD.U32 R10, RZ, RZ, UR4 ;  /* 0x00000004ff0a7e24 */ /* 0x000fe4000f8e00ff */
[----:B------:R-:W-:Y:S07]  /*6460*/  LEPC R20, `(.L_x_107) ;  /* 0x000000001014794e */ /* 0x000fee0000000000 */
[----:B----45:R-:W-:Y:S05]  /*6470*/  CALL.ABS.NOINC R2 ;  /* 0x0000000002007343 */ /* 0x030fea0003c00000 */
.L_x_107:
[----:B------:R-:W-:Y:S01]  /*6480*/  LOP3.LUT P0, RZ, R86, 0x90, RZ, 0xc0, !PT ;  /* 0x0000009056ff7812 */ /* 0x000fe2000780c0ff */
[----:B------:R-:W-:Y:S11]  /*6490*/  BSSY.RECONVERGENT B6, `(.L_x_108) ;  /* 0x0000013000067945 */ /* 0x000ff60003800200 */
[----:B------:R-:W-:Y:S01]  /*64a0*/  @!UPT UIADD3 URZ, UPT, UPT, URZ, URZ, URZ ;  /* 0x000000fffffff290 */ /* 0x000fe2000fffe0ff */
[----:B------:R-:W-:Y:S05]  /*64b0*/  @!P0 BRA `(.L_x_109) ;  /* 0x0000000000408947 */ /* 0x000fea0003800000 */
        /* <DEDUP_REMOVED lines=16> */
.L_x_109:
[----:B------:R-:W-:Y:S05]  /*65c0*/  BSYNC.RECONVERGENT B6 ;  /* 0x0000000000067941 */ /* 0x000fea0003800200 */
.L_x_108:
[----:B------:R-:W-:Y:S01]  /*65d0*/  R2UR UR4, R79 ;  /* 0x000000004f0472ca */ /* 0x000fe200000e0000 */
[----:B------:R-:W-:Y:S01]  /*65e0*/  UISETP.NE.U32.AND UP0, UPT, UR60, URZ, UPT ;  /* 0x000000ff3c00728c */ /* 0x000fe2000bf05070 */
[----:B------:R-:W-:Y:S02]  /*65f0*/  ISETP.NE.U32.AND P4, PT, R72, RZ, PT ;  /* 0x000000ff4800720c */ /* 0x000fe40003f85070 */
[----:B------:R-:W-:Y:S01]  /*6600*/  ISETP.NE.U32.AND P2, PT, RZ, UR56, PT ;  /* 0x00000038ff007c0c */ /* 0x000fe2000bf45070 */
[----:B------:R-:W-:Y:S01]  /*6610*/  UISETP.NE.AND.EX UP1, UPT, UR61, URZ, UPT, UP0 ;  /* 0x000000ff3d00728c */ /* 0x000fe2000bf25300 */
[----:B------:R-:W-:Y:S01]  /*6620*/  ISETP.NE.AND.EX P4, PT, R73, RZ, PT, P4 ;  /* 0x000000ff4900720c */ /* 0x000fe20003f85340 */
[----:B------:R-:W-:Y:S01]  /*6630*/  UPLOP3.LUT UP0, UPT, UPT, UPT, UPT, 0x40, 0x4 ;  /* 0x000000000004789c */ /* 0x000fe20003f0e870 */
[----:B------:R-:W-:Y:S05]  /*6640*/  ISETP.NE.AND.EX P2, PT, RZ, UR57, PT, P2 ;  /* 0x00000039ff007c0c */ /* 0x000fea000bf45320 */
[----:B------:R-:W-:Y:S06]  /*6650*/  UISETP.NE.AND UP2, UPT, UR4, URZ, UPT ;  /* 0x000000ff0400728c */ /* 0x000fec000bf45270 */
[----:B------:R-:W-:Y:S05]  /*6660*/  PLOP3.LUT P1, PT, PT, PT, UP2, 0x80, 0x8 ;  /* 0x000000000008781c */ /* 0x000fea0003f2f028 */
[----:B------:R-:W-:Y:S06]  /*6670*/  @UP2 UPLOP3.LUT UP0, UPT, UPT, UPT, UP1, 0x80, 0x8 ;  /* 0x000000000008289c */ /* 0x000fec0003f0f010 */
[----:B------:R-:W-:Y:S01]  /*6680*/  PLOP3.LUT P0, PT, PT, PT, UP0, 0x80, 0x8 ;  /* 0x000000000008781c */ /* 0x000fe20003f0f008 */
[----:B------:R-:W-:Y:S01]  /*6690*/  @!UPT UIADD3 URZ, UPT, UPT, URZ, URZ, URZ ;  /* 0x000000fffffff290 */ /* 0x000fe2000fffe0ff */
[----:B------:R-:W-:Y:S11]  /*66a0*/  BRA.U !UP1, `(.L_x_110) ;  /* 0x00000001093c7547 */ /* 0x000ff6000b800000 */
[----:B------:R-:W-:Y:S01]  /*66b0*/  UISETP.NE.U32.AND UP0, UPT, UR56, URZ, UPT ;  /* 0x000000ff3800728c */ /* 0x000fe2000bf05070 */
[----:B-1----:R-:W-:Y:S01]  /*66c0*/  HFMA2 R0, -RZ, RZ, 0, 5.9604644775390625e-08 ;  /* 0x00000001ff007431 */ /* 0x002fe200000001ff */
[----:B------:R-:W1:Y:S01]  /*66d0*/  LDCU.64 UR8, c[0x0][0x358] ;  /* 0x00006b00ff0877ac */ /* 0x000e620008000a00 */
[----:B------:R-:W-:Y:S01]  /*66e0*/  IMAD.MOV.U32 R76, RZ, RZ, 0x1 ;  /* 0x00000001ff4c7424 */ /* 0x000fe200078e00ff */
[----:B------:R-:W-:Y:S06]  /*66f0*/  UISETP.NE.AND.EX UP0, UPT, UR57, URZ, UPT, UP0 ;  /* 0x000000ff3900728c */ /* 0x000fec000bf05300 */
[----:B------:R-:W-:Y:S05]  /*6700*/  PLOP3.LUT P3, PT, PT, PT, UP0, 0x80, 0x8 ;  /* 0x000000000008781c */ /* 0x000fea0003f6f008 */
[----:B------:R-:W2:Y:S01]  /*6710*/  @UP0 LDCU.64 UR4, c[0x0][0x888] ;  /* 0x00011100ff0407ac */ /* 0x000ea20008000a00 */
[----:B------:R-:W-:Y:S07]  /*6720*/  @UP0 UIMAD UR6, UR36, UR60, URZ ;  /* 0x0000003c240602a4 */ /* 0x000fee000f8e02ff */
[----:B------:R-:W-:Y:S01]  /*6730*/  @!P3 PRMT R76, R0, 0x7610, R76 ;  /* 0x00007610004cb816 */ /* 0x000fe2000000004c */
[----:B--2---:R-:W-:Y:S06]  /*6740*/  @UP0 UIMAD.WIDE UR4, UR6, 0x4, UR4 ;  /* 0x00000004060408a5 */ /* 0x004fec000f8e0204 */
[----:B-----5:R-:W-:Y:S01]  /*6750*/  IMAD.U32 R40, RZ, RZ, UR4 ;  /* 0x00000004ff287e24 */ /* 0x020fe2000f8e00ff */
[----:B------:R-:W-:Y:S04]  /*6760*/  MOV R41, UR5 ;  /* 0x0000000500297c02 */ /* 0x000fe80008000f00 */
[----:B------:R-:W2:Y:S01]  /*6770*/  @!UP0 LDCU UR4, c[0x0][0x880] ;  /* 0x00011000ff0487ac */ /* 0x000ea20008000800 */
[----:B-1----:R3:W5:Y:S02]  /*6780*/  @P3 LDG.E R40, desc[UR8][R40.64] ;  /* 0x0000000828283981 */ /* 0x002764000c1e1900 */
[----:B--23--:R-:W-:Y:S02]  /*6790*/  @!P3 IMAD.U32 R40, RZ, RZ, UR4 ;  /* 0x00000004ff28be24 */ /* 0x00cfe4000f8e00ff */
.L_x_110:
[----:B------:R-:W-:Y:S05]  /*67a0*/  @!P4 BRA `(.L_x_111) ;  /* 0x000000000024c947 */ /* 0x000fea0003800000 */
[----:B------:R-:W-:Y:S01]  /*67b0*/  ISETP.NE.U32.AND P3, PT, R70, RZ, PT ;  /* 0x000000ff4600720c */ /* 0x000fe20003f65070 */
[----:B------:R-:W2:Y:S03]  /*67c0*/  LDCU.64 UR4, c[0x0][0x358] ;  /* 0x00006b00ff0477ac */ /* 0x000ea60008000a00 */
[----:B------:R-:W-:Y:S11]  /*67d0*/  ISETP.NE.AND.EX P3, PT, R71, RZ, PT, P3 ;  /* 0x000000ff4700720c */ /* 0x000ff60003f65330 */
[----:B------:R-:W-:Y:S02]  /*67e0*/  @!UPT UIADD3 URZ, UPT, UPT, URZ, URZ, URZ ;  /* 0x000000fffffff290 */ /* 0x000fe4000fffe0ff */
[----:B------:R-:W3:Y:S01]  /*67f0*/  @P3 LDC.64 R2, c[0x0][0x8a8] ;  /* 0x00022a00ff023b82 */ /* 0x000ee20000000a00 */
[----:B-1----:R-:W-:Y:S04]  /*6800*/  @P3 IMAD R0, R72, UR36, RZ ;  /* 0x0000002448003c24 */ /* 0x002fe8000f8e02ff */
[----:B---3--:R-:W-:Y:S05]  /*6810*/  @P3 IMAD.WIDE R2, R0, 0x4, R2 ;  /* 0x0000000400023825 */ /* 0x008fea00078e0202 */
[----:B--2--5:R2:W5:Y:S02]  /*6820*/  @P3 LDG.E R38, desc[UR4][R2.64] ;  /* 0x0000000402263981 */ /* 0x024564000c1e1900 */
[----:B--2---:R-:W3:Y:S02]  /*6830*/  @!P3 LDC R38, c[0x0][0x8a0] ;  /* 0x00022800ff26bb82 */ /* 0x004ee40000000800 */
.L_x_111:
[----:B-----5:R-:W-:Y:S01]  /*6840*/  ISETP.NE.AND P4, PT, R40, RZ, PT ;  /* 0x000000ff2800720c */ /* 0x020fe20003f85270 */
[----:B------:R-:W-:Y:S01]  /*6850*/  BSSY B1, `(.L_x_112) ;  /* 0x0000040000017945 */ /* 0x000fe20003800000 */
[----:B------:R-:W-:Y:S01]  /*6860*/  SEL R2, RZ, 0xffffffff, P2 ;  /* 0xffffffffff027807 */ /* 0x000fe20001000000 */
[----:B------:R-:W-:Y:S01]  /*6870*/  IMAD.MOV.U32 R52, RZ, RZ, 0x1 ;  /* 0x00000001ff347424 */ /* 0x000fe200078e00ff */
[----:B------:R-:W-:Y:S01]  /*6880*/  LOP3.LUT P3, RZ, R76, 0xff, RZ, 0xc0, !PT ;  /* 0x000000ff4cff7812 */ /* 0x000fe2000786c0ff */
[----:B------:R-:W-:Y:S01]  /*6890*/  IMAD R39, R36, 0x80, R37 ;  /* 0x0000008024277824 */ /* 0x000fe200078e0225 */
[----:B-1----:R-:W-:Y:S02]  /*68a0*/  @P1 SEL R0, RZ, 0xffffffff, P4 ;  /* 0xffffffffff001807 */ /* 0x002fe40002000000 */
[----:B------:R-:W-:Y:S02]  /*68b0*/  CS2R R50, SRZ ;  /* 0x0000000000327805 */ /* 0x000fe4000001ff00 */
[----:B------:R-:W-:Y:S02]  /*68c0*/  LEA R3, R83, UR43, 0x3 ;  /* 0x0000002b53037c11 */ /* 0x000fe4000f8e18ff */
[----:B------:R-:W-:Y:S02]  /*68d0*/  CS2R R48, SRZ ;  /* 0x0000000000307805 */ /* 0x000fe4000001ff00 */
[----:B------:R-:W-:Y:S02]  /*68e0*/  @P0 SEL R0, R2, R0, !P3 ;  /* 0x0000000002000207 */ /* 0x000fe40005800000 */
[----:B------:R-:W-:Y:S02]  /*68f0*/  CS2R R46, SRZ ;  /* 0x00000000002e7805 */ /* 0x000fe4000001ff00 */
[----:B------:R-:W-:Y:S02]  /*6900*/  LEA R80, R36, UR43, 0x3 ;  /* 0x0000002b24507c11 */ /* 0x000fe4000f8e18ff */
[----:B------:R-:W-:Y:S02]  /*6910*/  CS2R R44, SRZ ;  /* 0x00000000002c7805 */ /* 0x000fe4000001ff00 */
[----:B------:R-:W-:Y:S02]  /*6920*/  @P1 LOP3.LUT R0, R0, 0x1, RZ, 0xc0, !PT ;  /* 0x0000000100001812 */ /* 0x000fe400078ec0ff */
[----:B------:R-:W-:Y:S02]  /*6930*/  SHF.L.U32 R4, R85, 0x1f, RZ ;  /* 0x0000001f55047819 */ /* 0x000fe400000006ff */
[----:B------:R-:W-:Y:S02]  /*6940*/  ISETP.NE.U32.OR P6, PT, R0, 0x1, !P1 ;  /* 0x000000010000780c */ /* 0x000fe40004fc5470 */
[----:B------:R-:W-:Y:S02]  /*6950*/  PLOP3.LUT P2, PT, PT, PT, UP1, 0x80, 0x8 ;  /* 0x000000000008781c */ /* 0x000fe40003f4f018 */
[----:B------:R-:W-:Y:S09]  /*6960*/  P2R R60, PR, RZ, 0x40 ;  /* 0x00000040ff3c7803 */ /* 0x000ff20000000000 */
[----:B------:R-:W-:Y:S04]  /*6970*/  @P6 SHF.L.U32 R0, R82, 0x1f, RZ ;  /* 0x0000001f52006819 */ /* 0x000fe800000006ff */
[----:B------:R1:W2:Y:S01]  /*6980*/  @P6 SYNCS.PHASECHK.TRANS64.TRYWAIT P1, [R3+URZ+0x80], R0 ;  /* 0x00008000030065a7 */ /* 0x0002a200080211ff */
[----:B------:R4:W3:Y:S01]  /*6990*/  SYNCS.PHASECHK.TRANS64.TRYWAIT P0, [R80+URZ+0xf0], R4 ;  /* 0x0000f004500075a7 */ /* 0x0008e200080011ff */
[----:B-1----:R-:W-:Y:S04]  /*69a0*/  SEL R0, RZ, 0xffffffff, P4 ;  /* 0xffffffffff007807 */ /* 0x002fe80002000000 */
[----:B------:R-:W-:Y:S04]  /*69b0*/  @P2 SEL R0, R2, R0, !P3 ;  /* 0x0000000002002207 */ /* 0x000fe80005800000 */
[----:B------:R-:W-:Y:S04]  /*69c0*/  LOP3.LUT R0, R0, 0x1, RZ, 0xc0, !PT ;  /* 0x0000000100007812 */ /* 0x000fe800078ec0ff */
[----:B------:R-:W-:Y:S04]  /*69d0*/  ISETP.NE.U32.AND P5, PT, R0, 0x1, PT ;  /* 0x000000010000780c */ /* 0x000fe80003fa5070 */
[----:B------:R-:W-:Y:S02]  /*69e0*/  P2R R53, PR, RZ, 0x20 ;  /* 0x00000020ff357803 */ /* 0x000fe40000000000 */
[----:B--2---:R-:W-:Y:S01]  /*69f0*/  @P6 SEL R52, RZ, 0x1, !P1 ;  /* 0x00000001ff346807 */ /* 0x004fe20004800000 */
[----:B---34-:R-:W-:Y:S06]  /*6a00*/  @!P6 BRA `(.L_x_113) ;  /* 0x000000000090e947 */ /* 0x018fec0003800000 */
[----:B------:R-:W-:Y:S01]  /*6a10*/  @P5 IMAD R5, R83, 0x1000, R74 ;  /* 0x0000100053055824 */ /* 0x000fe200078e024a */
[----:B------:R-:W-:Y:S01]  /*6a20*/  LOP3.LUT P6, RZ, R75, 0x80, RZ, 0xc0, !PT ;  /* 0x000000804bff7812 */ /* 0x000fe200078cc0ff */
[----:B------:R-:W-:Y:S01]  /*6a30*/  BSSY B0, `(.L_x_114) ;  /* 0x000000f000007945 */ /* 0x000fe20003800000 */
[----:B------:R-:W-:Y:S01]  /*6a40*/  ISETP.NE.AND P2, PT, R52, RZ, PT ;  /* 0x000000ff3400720c */ /* 0x000fe20003f45270 */
[----:B------:R-:W-:Y:S01]  /*6a50*/  @P5 VIADD R0, R5, UR43 ;  /* 0x0000002b05005c36 */ /* 0x000fe20008000000 */
[----:B------:R-:W-:Y:S02]  /*6a60*/  PLOP3.LUT P1, PT, PT, PT, PT, 0x8, 0x80 ;  /* 0x000000000080781c */ /* 0x000fe40003f2e170 */
[----:B------:R-:W-:Y:S02]  /*6a70*/  CS2R R46, SRZ ;  /* 0x00000000002e7805 */ /* 0x000fe4000001ff00 */
[----:B------:R-:W-:Y:S01]  /*6a80*/  @P5 PLOP3.LUT P1, PT, P6, PT, PT, 0x80, 0x8 ;  /* 0x000000000008581c */ /* 0x000fe2000372f070 */
[C---:B------:R-:W-:Y:S01]  /*6a90*/  @P5 VIADD R2, R0.reuse, 0x10 ;  /* 0x0000001000025836 */ /* 0x040fe20000000000 */
[----:B------:R-:W-:Y:S02]  /*6aa0*/  CS2R R44, SRZ ;  /* 0x00000000002c7805 */ /* 0x000fe4000001ff00 */
[----:B------:R-:W-:Y:S02]  /*6ab0*/  CS2R R50, SRZ ;  /* 0x0000000000327805 */ /* 0x000fe4000001ff00 */
[----:B------:R-:W-:Y:S07]  /*6ac0*/  CS2R R48, SRZ ;  /* 0x0000000000307805 */ /* 0x000fee000001ff00 */
[----:B------:R-:W-:Y:S01]  /*6ad0*/  @P1 VIADD R2, R0, 0xfffffff0 ;  /* 0xfffffff000021836 */ /* 0x000fe20000000000 */
[----:B------:R-:W-:Y:S06]  /*6ae0*/  @P2 BRA `(.L_x_115) ;  /* 0x00000000000c2947 */ /* 0x000fec0003800000 */
[----:B------:R-:W-:Y:S04]  /*6af0*/  SHF.L.U32 R0, R82, 0x1f, RZ ;  /* 0x0000001f52007819 */ /* 0x000fe800000006ff */
[----:B------:R-:W1:Y:S02]  /*6b00*/  SYNCS.PHASECHK.TRANS64.TRYWAIT P1, [R3+URZ+0x80], R0 ;  /* 0x00008000030075a7 */ /* 0x000e6400080211ff */
[----:B-1----:R-:W-:Y:S05]  /*6b10*/  @!P1 BRA `(.L_x_116) ;  /* 0x0000004400209947 */ /* 0x002fea0003800000 */
.L_x_115:
[----:B------:R-:W-:Y:S05]  /*6b20*/  BSYNC B0 ;  /* 0x0000000000007941 */ /* 0x000fea0003800000 */
.L_x_114:
[----:B------:R-:W-:Y:S01]  /*6b30*/  ISETP.NE.AND P1, PT, R53, RZ, PT ;  /* 0x000000ff3500720c */ /* 0x000fe20003f25270 */
[----:B-1----:R-:W-:Y:S02]  /*6b40*/  VIADD R3, R3, 0xa0 ;  /* 0x000000a003037836 */ /* 0x002fe40000000000 */
[----:B------:R-:W-:Y:S02]  /*6b50*/  IMAD.U32 R0, RZ, RZ, UR46 ;  /* 0x0000002eff007e24 */ /* 0x000fe4000f8e00ff */
[----:B------:R-:W-:Y:S03]  /*6b60*/  VIADD R83, R83, 0x1 ;  /* 0x0000000153537836 */ /* 0x000fe60000000000 */
[----:B------:R-:W-:Y:S05]  /*6b70*/  PRMT R0, R0, 0x654, R3 ;  /* 0x0000065400007816 */ /* 0x000fea0000000003 */
[----:B------:R1:W2:Y:S04]  /*6b80*/  @P1 LDS.128 R44, [R5+UR43+0x200] ;  /* 0x0002002b052c1984 */ /* 0x0002a80008000c00 */
[----:B------:R1:W3:Y:S01]  /*6b90*/  @P1 LDS.128 R48, [R2+0x200] ;  /* 0x0002000002301984 */ /* 0x0002e20000000c00 */
[C---:B------:R-:W-:Y:S01]  /*6ba0*/  ISETP.NE.AND P1, PT, R83.reuse, 0x4, PT ;  /* 0x000000045300780c */ /* 0x040fe20003f25270 */
[----:B------:R-:W-:Y:S01]  /*6bb0*/  @!PT LDS RZ, [RZ] ;  /* 0x00000000fffff984 */ /* 0x000fe20000000800 */
[----:B------:R-:W-:Y:S01]  /*6bc0*/  @!PT LDS RZ, [RZ] ;  /* 0x00000000fffff984 */ /* 0x000fe20000000800 */
[----:B------:R-:W-:Y:S01]  /*6bd0*/  @!PT LDS RZ, [RZ] ;  /* 0x00000000fffff984 */ /* 0x000fe20000000800 */
[----:B------:R-:W-:Y:S01]  /*6be0*/  @!PT LDS RZ, [RZ] ;  /* 0x00000000fffff984 */ /* 0x000fe20000000800 */
[----:B------:R4:W-:Y:S06]  /*6bf0*/  MEMBAR.ALL.CTA ;  /* 0x0000000000007992 */ /* 0x0009ec0000008000 */
[----:B----4-:R-:W4:Y:S01]  /*6c00*/  FENCE.VIEW.ASYNC.S ;  /* 0x00000000000073c6 */ /* 0x010f220000000000 */
[----:B------:R-:W-:Y:S01]  /*6c10*/  SEL R83, R83, RZ, P1 ;  /* 0x000000ff53537207 */ /* 0x000fe20000800000 */
[----:B----4-:R4:W-:Y:S02]  /*6c20*/  SYNCS.ARRIVE.TRANS64.RED.A1T0 RZ, [R0+URZ], RZ ;  /* 0x000000ff00ff79a7 */ /* 0x0109e400081004ff */
[----:B----4-:R-:W-:Y:S04]  /*6c30*/  SEL R0, RZ, 0x1, P1 ;  /* 0x00000001ff007807 */ /* 0x010fe80000800000 */
[----:B-12---:R-:W-:Y:S02]  /*6c40*/  LOP3.LUT R82, R82, R0, RZ, 0x3c, !PT ;  /* 0x0000000052527212 */ /* 0x006fe400078e3cff */
.L_x_113:
[----:B------:R-:W-:Y:S05]  /*6c50*/  BSYNC B1 ;  /* 0x0000000000017941 */ /* 0x000fea0003800000 */
.L_x_112:
[----:B------:R-:W-:Y:S04]  /*6c60*/  SHF.R.U32.HI R0, RZ, 0x15, R39 ;  /* 0x00000015ff007819 */ /* 0x000fe80000011627 */
[----:B------:R-:W-:Y:S01]  /*6c70*/  LOP3.LUT P1, RZ, R0, 0x3, R77, 0x48, !PT ;  /* 0x0000000300ff7812 */ /* 0x000fe2000782484d */
[----:B------:R-:W-:Y:S01]  /*6c80*/  @!UPT UIADD3 URZ, UPT, UPT, URZ, URZ, URZ ;  /* 0x000000fffffff290 */ /* 0x000fe2000fffe0ff */
[----:B------:R-:W-:Y:S11]  /*6c90*/  @P0 BRA `(.L_x_117) ;  /* 0x0000000000080947 */ /* 0x000ff60003800000 */
[----:B------:R-:W1:Y:S02]  /*6ca0*/  SYNCS.PHASECHK.TRANS64.TRYWAIT P0, [R80+URZ+0xf0], R4 ;  /* 0x0000f004500075a7 */ /* 0x000e6400080011ff */
[----:B-1----:R-:W-:Y:S05]  /*6cb0*/  @!P0 BRA `(.L_x_118) ;  /* 0x0000004000cc8947 */ /* 0x002fea0003800000 */
.L_x_117:
[----:B------:R-:W-:Y:S05]  /*6cc0*/  @!P1 BRA `(.L_x_119) ;  /* 0x0000000000409947 */ /* 0x000fea0003800000 */
[----:B------:R-:W2:Y:S01]  /*6cd0*/  LDCU.64 UR8, c[0x4][0x78] ;  /* 0x01000f00ff0877ac */ /* 0x000ea20008000a00 */
[----:B------:R-:W-:Y:S01]  /*6ce0*/  MOV R3, 0x0 ;  /* 0x0000000000037802 */ /* 0x000fe20000000f00 */
[----:B------:R-:W-:Y:S02]  /*6cf0*/  HFMA2 R12, -RZ, RZ, 0, 5.9604644775390625e-08 ;  /* 0x00000001ff0c7431 */ /* 0x000fe400000001ff */
[----:B------:R-:W-:Y:S02]  /*6d00*/  IMAD.MOV.U32 R8, RZ, RZ, 0x192 ;  /* 0x00000192ff087424 */ /* 0x000fe400078e00ff */
[----:B------:R-:W-:Y:S01]  /*6d10*/  IMAD.MOV.U32 R13, RZ, RZ, RZ ;  /* 0x000000ffff0d7224 */ /* 0x000fe200078e00ff */
[----:B------:R-:W4:Y:S01]  /*6d20*/  LDCU.64 UR6, c[0x4][0x80] ;  /* 0x01001000ff0677ac */ /* 0x000f220008000a00 */
[----:B------:R-:W3:Y:S01]  /*6d30*/  LDC.64 R2, c[0x4][R3] ;  /* 0x0100000003027b82 */ /* 0x000ee20000000a00 */
[----:B------:R-:W5:Y:S01]  /*6d40*/  LDCU.64 UR4, c[0x4][0x18] ;  /* 0x01000300ff0477ac */ /* 0x000f620008000a00 */
[----:B--2---:R-:W-:Y:S01]  /*6d50*/  MOV R5, UR9 ;  /* 0x0000000900057c02 */ /* 0x004fe20008000f00 */
[----:B-1----:R-:W-:Y:S01]  /*6d60*/  IMAD.U32 R4, RZ, RZ, UR8 ;  /* 0x00000008ff047e24 */ /* 0x002fe2000f8e00ff */
[----:B----4-:R-:W-:Y:S01]  /*6d70*/  MOV R7, UR7 ;  /* 0x0000000700077c02 */ /* 0x010fe20008000f00 */
[----:B------:R-:W-:Y:S01]  /*6d80*/  IMAD.U32 R6, RZ, RZ, UR6 ;  /* 0x00000006ff067e24 */ /* 0x000fe2000f8e00ff */
[----:B-----5:R-:W-:Y:S01]  /*6d90*/  MOV R11, UR5 ;  /* 0x00000005000b7c02 */ /* 0x020fe20008000f00 */
[----:B------:R-:W-:Y:S02]  /*6da0*/  IMAD.U32 R10, RZ, RZ, UR4 ;  /* 0x00000004ff0a7e24 */ /* 0x000fe4000f8e00ff */
[----:B------:R-:W-:Y:S07]  /*6db0*/  LEPC R20, `(.L_x_119) ;  /* 0x000000001014794e */ /* 0x000fee0000000000 */
[----:B---3--:R-:W-:Y:S05]  /*6dc0*/  CALL.ABS.NOINC R2 ;  /* 0x0000000002007343 */ /* 0x008fea0003c00000 */
.L_x_119:
[----:B------:R-:W-:Y:S01]  /*6dd0*/  IMAD.U32 R42, R45, 0x10000, RZ ;  /* 0x000100002d2a7824 */ /* 0x000fe200078e00ff */
[C---:B------:R-:W-:Y:S01]  /*6de0*/  SHF.L.U32 R2, R44.reuse, 0x10, RZ ;  /* 0x000000102c027819 */ /* 0x040fe200000006ff */
[----:B------:R-:W-:Y:S05]  /*6df0*/  WARPSYNC.ALL ;  /* 0x0000000000007948 */ /* 0x000fea0003800000 */
[----:B------:R-:W-:Y:S01]  /*6e00*/  R2UR UR4, R39 ;  /* 0x00000000270472ca */ /* 0x000fe200000e0000 */
[----:B------:R-:W-:Y:S01]  /*6e10*/  HFMA2 R54, -RZ, RZ, 0, 9.5367431640625e-07 ;  /* 0x00000010ff367431 */ /* 0x000fe200000001ff */
[C---:B------:R-:W-:Y:S01]  /*6e20*/  PRMT R3, R44.reuse, 0x8880, RZ ;  /* 0x000088802c037816 */ /* 0x040fe200000000ff */
[----:B------:R-:W-:Y:S01]  /*6e30*/  BSSY.RECONVERGENT B0, `(.L_x_120) ;  /* 0x00000a2000007945 */ /* 0x000fe20003800200 */
[----:B------:R-:W-:Y:S02]  /*6e40*/  SHF.L.U32 R41, R44, 0x8, RZ ;  /* 0x000000082c297819 */ /* 0x000fe400000006ff */
[----:B------:R-:W-:Y:S02]  /*6e50*/  IADD3 R55, PT, PT, R74, UR43, RZ ;  /* 0x0000002b4a377c10 */ /* 0x000fe4000fffe0ff */
[----:B------:R-:W-:Y:S02]  /*6e60*/  LOP3.LUT P5, RZ, R75, 0x80, RZ, 0xc0, !PT ;  /* 0x000000804bff7812 */ /* 0x000fe400078ac0ff */
[----:B------:R-:W-:Y:S02]  /*6e70*/  ISETP.NE.AND P0, PT, R87, RZ, PT ;  /* 0x000000ff5700720c */ /* 0x000fe40003f05270 */
[----:B------:R-:W-:Y:S01]  /*6e80*/  SEL R54, R54, 0xfffffff0, !P5 ;  /* 0xfffffff036367807 */ /* 0x000fe20006800000 */
[----:B-1----:R-:W1:Y:S01]  /*6e90*/  LDTM.x32 R4, tmem[UR4] ;  /* 0x00000004000479ee */ /* 0x002e6200082c0000 */
[----:B------:R-:W-:Y:S02]  /*6ea0*/  ISETP.NE.AND P6, PT, R60, RZ, PT ;  /* 0x000000ff3c00720c */ /* 0x000fe40003fc5270 */
[----:B------:R-:W-:Y:S01]  /*6eb0*/  IADD3 R88, PT, PT, R55, R54, RZ ;  /* 0x0000003637587210 */ /* 0x000fe20007ffe0ff */
[C---:B-1----:R-:W-:Y:S01]  /*6ec0*/  IMAD R0, R38.reuse, R4, RZ ;  /* 0x0000000426007224 */ /* 0x042fe200078e02ff */
[----:B------:R-:W-:Y:S01]  /*6ed0*/  SHF.R.S32.HI R4, RZ, 0x18, R2 ;  /* 0x00000018ff047819 */ /* 0x000fe20000011402 */
[C---:B------:R-:W-:Y:S01]  /*6ee0*/  IMAD R2, R38.reuse, R5, RZ ;  /* 0x0000000526027224 */ /* 0x040fe200078e02ff */
[----:B------:R-:W-:Y:S01]  /*6ef0*/  SHF.R.S32.HI R5, RZ, 0x18, R41 ;  /* 0x00000018ff057819 */ /* 0x000fe20000011429 */
[----:B------:R-:W-:Y:S01]  /*6f00*/  IMAD R0, R3, R40, R0 ;  /* 0x0000002803007224 */ /* 0x000fe200078e0200 */
[----:B------:R-:W-:Y:S01]  /*6f10*/  PRMT R41, R45, 0x8880, RZ ;  /* 0x000088802d297816 */ /* 0x000fe200000000ff */
[----:B------:R-:W-:Y:S02]  /*6f20*/  IMAD R3, R38, R6, RZ ;  /* 0x0000000626037224 */ /* 0x000fe400078e02ff */
[-C--:B------:R-:W-:Y:S01]  /*6f30*/  IMAD R2, R4, R40.reuse, R2 ;  /* 0x0000002804027224 */ /* 0x080fe200078e0202 */
[----:B------:R-:W-:Y:S01]  /*6f40*/  SHF.R.S32.HI R4, RZ, 0x18, R44 ;  /* 0x00000018ff047819 */ /* 0x000fe2000001142c */
[C---:B------:R-:W-:Y:S02]  /*6f50*/  IMAD R7, R38.reuse, R7, RZ ;  /* 0x0000000726077224 */ /* 0x040fe400078e02ff */
[-C--:B------:R-:W-:Y:S02]  /*6f60*/  IMAD R3, R5, R40.reuse, R3 ;  /* 0x0000002805037224 */ /* 0x080fe400078e0203 */
[----:B------:R-:W-:Y:S02]  /*6f70*/  IMAD R5, R38, R9, RZ ;  /* 0x0000000926057224 */ /* 0x000fe400078e02ff */
[----:B------:R-:W-:Y:S02]  /*6f80*/  IMAD R7, R4, R40, R7 ;  /* 0x0000002804077224 */ /* 0x000fe400078e0207 */
[C---:B------:R-:W-:Y:S02]  /*6f90*/  IMAD R9, R38.reuse, R13, RZ ;  /* 0x0000000d26097224 */ /* 0x040fe400078e02ff */
[C---:B------:R-:W-:Y:S01]  /*6fa0*/  IMAD R4, R38.reuse, R8, RZ ;  /* 0x0000000826047224 */ /* 0x040fe200078e02ff */
[----:B------:R-:W-:Y:S01]  /*6fb0*/  I2IP.S8.S32.SAT R56, R7, R3, RZ ;  /* 0x0000000307387239 */ /* 0x000fe200000014ff */
[C---:B------:R-:W-:Y:S01]  /*6fc0*/  IMAD R13, R38.reuse, R17, RZ ;  /* 0x00000011260d7224 */ /* 0x040fe200078e02ff */
[----:B------:R-:W-:Y:S01]  /*6fd0*/  SHF.R.S32.HI R7, RZ, 0x18, R45 ;  /* 0x00000018ff077819 */ /* 0x000fe2000001142d */
[----:B------:R-:W-:Y:S01]  /*6fe0*/  IMAD R8, R38, R12, RZ ;  /* 0x0000000c26087224 */ /* 0x000fe200078e02ff */
[----:B------:R-:W-:Y:S01]  /*6ff0*/  I2IP.S8.S32.SAT R56, R2, R0, R56 ;  /* 0x0000000002387239 */ /* 0x000fe20000001438 */
[C---:B------:R-:W-:Y:S01]  /*7000*/  IMAD R17, R38.reuse, R21, RZ ;  /* 0x0000001526117224 */ /* 0x040fe200078e02ff */
[----:B------:R-:W-:Y:S01]  /*7010*/  SHF.R.S32.HI R2, RZ, 0x18, R46 ;  /* 0x00000018ff027819 */ /* 0x000fe2000001142e */
[----:B------:R-:W-:Y:S01]  /*7020*/  IMAD R12, R38, R16, RZ ;  /* 0x00000010260c7224 */ /* 0x000fe200078e02ff */
[----:B------:R-:W-:Y:S01]  /*7030*/  SHF.L.U32 R0, R46, 0x8, RZ ;  /* 0x000000082e007819 */ /* 0x000fe200000006ff */
[C---:B------:R-:W-:Y:S02]  /*7040*/  IMAD R21, R38.reuse, R25, RZ ;  /* 0x0000001926157224 */ /* 0x040fe400078e02ff */
[C---:B------:R-:W-:Y:S01]  /*7050*/  IMAD R16, R38.reuse, R20, RZ ;  /* 0x0000001426107224 */ /* 0x040fe200078e02ff */
[----:B------:R-:W-:Y:S01]  /*7060*/  SHF.R.S32.HI R0, RZ, 0x18, R0 ;  /* 0x00000018ff007819 */ /* 0x000fe20000011400 */
[C---:B------:R-:W-:Y:S02]  /*7070*/  IMAD R25, R38.reuse, R29, RZ ;  /* 0x0000001d26197224 */ /* 0x040fe400078e02ff */
[C---:B------:R-:W-:Y:S02]  /*7080*/  IMAD R20, R38.reuse, R24, RZ ;  /* 0x0000001826147224 */ /* 0x040fe400078e02ff */
[C---:B------:R-:W-:Y:S01]  /*7090*/  IMAD R29, R38.reuse, R33, RZ ;  /* 0x00000021261d7224 */ /* 0x040fe200078e02ff */
[----:B------:R-:W-:Y:S01]  /*70a0*/  SHF.L.U32 R33, R45, 0x8, RZ ;  /* 0x000000082d217819 */ /* 0x000fe200000006ff */
[C---:B------:R-:W-:Y:S02]  /*70b0*/  IMAD R24, R38.reuse, R28, RZ ;  /* 0x0000001c26187224 */ /* 0x040fe400078e02ff */
[C---:B------:R-:W-:Y:S01]  /*70c0*/  IMAD R28, R38.reuse, R32, RZ ;  /* 0x00000020261c7224 */ /* 0x040fe200078e02ff */
[----:B------:R-:W-:Y:S01]  /*70d0*/  SHF.R.S32.HI R32, RZ, 0x18, R42 ;  /* 0x00000018ff207819 */ /* 0x000fe2000001142a */
[----:B------:R-:W-:Y:S01]  /*70e0*/  IMAD R4, R41, R40, R4 ;  /* 0x0000002829047224 */ /* 0x000fe200078e0204 */
[----:B------:R-:W-:Y:S01]  /*70f0*/  SHF.R.S32.HI R3, RZ, 0x18, R33 ;  /* 0x00000018ff037819 */ /* 0x000fe20000011421 */
[----:B------:R-:W-:Y:S01]  /*7100*/  IMAD R6, R38, R10, RZ ;  /* 0x0000000a26067224 */ /* 0x000fe200078e02ff */
[----:B------:R-:W-:Y:S01]  /*7110*/  PRMT R33, R46, 0x8880, RZ ;  /* 0x000088802e217816 */ /* 0x000fe200000000ff */
[-C--:B------:R-:W-:Y:S01]  /*7120*/  IMAD R5, R32, R40.reuse, R5 ;  /* 0x0000002820057224 */ /* 0x080fe200078e0205 */
[----:B------:R-:W-:Y:S01]  /*7130*/  SHF.L.U32 R32, R46, 0x10, RZ ;  /* 0x000000102e207819 */ /* 0x000fe200000006ff */
[C---:B------:R-:W-:Y:S02]  /*7140*/  IMAD R11, R38.reuse, R11, RZ ;  /* 0x0000000b260b7224 */ /* 0x040fe400078e02ff */
[-C--:B------:R-:W-:Y:S02]  /*7150*/  IMAD R6, R3, R40.reuse, R6 ;  /* 0x0000002803067224 */ /* 0x080fe400078e0206 */
[----:B------:R-:W-:Y:S01]  /*7160*/  IMAD R11, R7, R40, R11 ;  /* 0x00000028070b7224 */ /* 0x000fe200078e020b */
[----:B------:R-:W-:Y:S01]  /*7170*/  SHF.R.S32.HI R7, RZ, 0x18, R32 ;  /* 0x00000018ff077819 */ /* 0x000fe20000011420 */
[----:B------:R-:W-:Y:S02]  /*7180*/  IMAD.MOV.U32 R3, RZ, RZ, R33 ;  /* 0x000000ffff037224 */ /* 0x000fe400078e0021 */
[----:B------:R-:W-:Y:S01]  /*7190*/  IMAD R10, R38, R14, RZ ;  /* 0x0000000e260a7224 */ /* 0x000fe200078e02ff */
[----:B------:R-:W-:Y:S01]  /*71a0*/  I2IP.S8.S32.SAT R11, R11, R6, RZ ;  /* 0x000000060b0b7239 */ /* 0x000fe200000014ff */
[-C--:B------:R-:W-:Y:S01]  /*71b0*/  IMAD R8, R3, R40.reuse, R8 ;  /* 0x0000002803087224 */ /* 0x080fe200078e0208 */
[----:B------:R-:W-:Y:S01]  /*71c0*/  SHF.L.U32 R3, R47, 0x10, RZ ;  /* 0x000000102f037819 */ /* 0x000fe200000006ff */
[-C--:B------:R-:W-:Y:S01]  /*71d0*/  IMAD R9, R7, R40.reuse, R9 ;  /* 0x0000002807097224 */ /* 0x080fe200078e0209 */
[C---:B------:R-:W-:Y:S01]  /*71e0*/  PRMT R7, R47.reuse, 0x8880, RZ ;  /* 0x000088802f077816 */ /* 0x040fe200000000ff */
[----:B------:R-:W-:Y:S01]  /*71f0*/  IMAD R10, R0, R40, R10 ;  /* 0x00000028000a7224 */ /* 0x000fe200078e020a */
[----:B------:R-:W-:Y:S01]  /*7200*/  SHF.R.S32.HI R3, RZ, 0x18, R3 ;  /* 0x00000018ff037819 */ /* 0x000fe20000011403 */
[----:B------:R-:W-:Y:S01]  /*7210*/  IMAD R15, R38, R15, RZ ;  /* 0x0000000f260f7224 */ /* 0x000fe200078e02ff */
[----:B------:R-:W-:Y:S01]  /*7220*/  MOV R0, R7 ;  /* 0x0000000700007202 */ /* 0x000fe20000000f00 */
[----:B------:R-:W-:Y:S01]  /*7230*/  IMAD.SHL.U32 R6, R47, 0x100, RZ ;  /* 0x000001002f067824 */ /* 0x000fe200078e00ff */
[----:B------:R-:W-:Y:S01]  /*7240*/  I2IP.S8.S32.SAT R57, R5, R4, R11 ;  /* 0x0000000405397239 */ /* 0x000fe2000000140b */
[-C--:B------:R-:W-:Y:S01]  /*7250*/  IMAD R15, R2, R40.reuse, R15 ;  /* 0x00000028020f7224 */ /* 0x080fe200078e020f */
[----:B------:R-:W-:Y:S01]  /*7260*/  SHF.R.S32.HI R2, RZ, 0x18, R47 ;  /* 0x00000018ff027819 */ /* 0x000fe2000001142f */
[----:B------:R-:W-:Y:S01]  /*7270*/  IMAD R12, R0, R40, R12 ;  /* 0x00000028000c7224 */ /* 0x000fe200078e020c */
[----:B------:R-:W-:Y:S01]  /*7280*/  SHF.R.S32.HI R6, RZ, 0x18, R6 ;  /* 0x00000018ff067819 */ /* 0x000fe20000011406 */
[----:B------:R-:W-:Y:S01]  /*7290*/  IMAD R14, R38, R18, RZ ;  /* 0x00000012260e7224 */ /* 0x000fe200078e02ff */
[----:B---3--:R-:W-:Y:S01]  /*72a0*/  PRMT R0, R48, 0x8880, RZ ;  /* 0x0000888030007816 */ /* 0x008fe200000000ff */
[-C--:B------:R-:W-:Y:S01]  /*72b0*/  IMAD R13, R3, R40.reuse, R13 ;  /* 0x00000028030d7224 */ /* 0x080fe200078e020d */
[C---:B------:R-:W-:Y:S01]  /*72c0*/  SHF.L.U32 R4, R49.reuse, 0x10, RZ ;  /* 0x0000001031047819 */ /* 0x040fe200000006ff */
[----:B------:R-:W-:Y:S01]  /*72d0*/  IMAD R19, R38, R19, RZ ;  /* 0x0000001326137224 */ /* 0x000fe200078e02ff */
[C---:B------:R-:W-:Y:S01]  /*72e0*/  PRMT R3, R49.reuse, 0x8880, RZ ;  /* 0x0000888031037816 */ /* 0x040fe200000000ff */
[-C--:B------:R-:W-:Y:S01]  /*72f0*/  IMAD R14, R6, R40.reuse, R14 ;  /* 0x00000028060e7224 */ /* 0x080fe200078e020e */
[----:B------:R-:W-:Y:S01]  /*7300*/  SHF.L.U32 R5, R49, 0x8, RZ ;  /* 0x0000000831057819 */ /* 0x000fe200000006ff */
[-C--:B------:R-:W-:Y:S01]  /*7310*/  IMAD R19, R2, R40.reuse, R19 ;  /* 0x0000002802137224 */ /* 0x080fe200078e0213 */
[----:B------:R-:W-:Y:S01]  /*7320*/  SHF.L.U32 R2, R48, 0x10, RZ ;  /* 0x0000001030027819 */ /* 0x000fe200000006ff */
[----:B------:R-:W-:Y:S01]  /*7330*/  IMAD R16, R0, R40, R16 ;  /* 0x0000002800107224 */ /* 0x000fe200078e0210 */
[----:B------:R-:W-:Y:S01]  /*7340*/  SHF.R.S32.HI R4, RZ, 0x18, R4 ;  /* 0x00000018ff047819 */ /* 0x000fe20000011404 */
[----:B------:R-:W-:Y:S01]  /*7350*/  IMAD.SHL.U32 R0, R48, 0x100, RZ ;  /* 0x0000010030007824 */ /* 0x000fe200078e00ff */
[----:B------:R-:W-:Y:S01]  /*7360*/  SHF.R.S32.HI R2, RZ, 0x18, R2 ;  /* 0x00000018ff027819 */ /* 0x000fe20000011402 */
[C---:B------:R-:W-:Y:S01]  /*7370*/  IMAD R18, R38.reuse, R22, RZ ;  /* 0x0000001626127224 */ /* 0x040fe200078e02ff */
[----:B------:R-:W-:Y:S01]  /*7380*/  I2IP.S8.S32.SAT R10, R15, R10, RZ ;  /* 0x0000000a0f0a7239 */ /* 0x000fe200000014ff */
[----:B------:R-:W-:Y:S01]  /*7390*/  IMAD R23, R38, R23, RZ ;  /* 0x0000001726177224 */ /* 0x000fe200078e02ff */
[----:B------:R-:W-:Y:S01]  /*73a0*/  SHF.R.S32.HI R0, RZ, 0x18, R0 ;  /* 0x00000018ff007819 */ /* 0x000fe20000011400 */
[----:B------:R-:W-:Y:S01]  /*73b0*/  IMAD R17, R2, R40, R17 ;  /* 0x0000002802117224 */ /* 0x000fe200078e0211 */
[----:B------:R-:W-:Y:S01]  /*73c0*/  SHF.R.S32.HI R2, RZ, 0x18, R48 ;  /* 0x00000018ff027819 */ /* 0x000fe20000011430 */
[----:B------:R-:W-:Y:S01]  /*73d0*/  IMAD R22, R38, R26, RZ ;  /* 0x0000001a26167224 */ /* 0x000fe200078e02ff */
[----:B------:R-:W-:Y:S01]  /*73e0*/  I2IP.S8.S32.SAT R14, R19, R14, RZ ;  /* 0x0000000e130e7239 */ /* 0x000fe200000014ff */
[-C--:B------:R-:W-:Y:S01]  /*73f0*/  IMAD R18, R0, R40.reuse, R18 ;  /* 0x0000002800127224 */ /* 0x080fe200078e0212 */
[----:B------:R-:W-:Y:S01]  /*7400*/  SHF.R.S32.HI R0, RZ, 0x18, R5 ;  /* 0x00000018ff007819 */ /* 0x000fe20000011405 */
[-C--:B------:R-:W-:Y:S01]  /*7410*/  IMAD R23, R2, R40.reuse, R23 ;  /* 0x0000002802177224 */ /* 0x080fe200078e0217 */
[----:B------:R-:W-:Y:S01]  /*7420*/  SHF.R.S32.HI R2, RZ, 0x18, R49 ;  /* 0x00000018ff027819 */ /* 0x000fe20000011431 */
[-C--:B------:R-:W-:Y:S01]  /*7430*/  IMAD R20, R3, R40.reuse, R20 ;  /* 0x0000002803147224 */ /* 0x080fe200078e0214 */
[----:B------:R-:W-:Y:S01]  /*7440*/  SHF.L.U32 R3, R50, 0x8, RZ ;  /* 0x0000000832037819 */ /* 0x000fe200000006ff */
[----:B------:R-:W-:Y:S01]  /*7450*/  IMAD R21, R4, R40, R21 ;  /* 0x0000002804157224 */ /* 0x000fe200078e0215 */
[----:B------:R-:W-:Y:S01]  /*7460*/  SHF.R.S32.HI R5, RZ, 0x18, R51 ;  /* 0x00000018ff057819 */ /* 0x000fe20000011433 */
[----:B------:R-:W-:Y:S01]  /*7470*/  IMAD R27, R38, R27, RZ ;  /* 0x0000001b261b7224 */ /* 0x000fe200078e02ff */
[----:B------:R-:W-:Y:S01]  /*7480*/  SHF.R.S32.HI R3, RZ, 0x18, R3 ;  /* 0x00000018ff037819 */ /* 0x000fe20000011403 */
[----:B------:R-:W-:Y:S01]  /*7490*/  IMAD.U32 R4, R50, 0x10000, RZ ;  /* 0x0001000032047824 */ /* 0x000fe200078e00ff */
[----:B------:R-:W-:Y:S01]  /*74a0*/  I2IP.S8.S32.SAT R18, R23, R18, RZ ;  /* 0x0000001217127239 */ /* 0x000fe200000014ff */
[-C--:B------:R-:W-:Y:S01]  /*74b0*/  IMAD R22, R0, R40.reuse, R22 ;  /* 0x0000002800167224 */ /* 0x080fe200078e0216 */
[----:B------:R-:W-:Y:S01]  /*74c0*/  PRMT R0, R50, 0x8880, RZ ;  /* 0x0000888032007816 */ /* 0x000fe200000000ff */
[----:B------:R-:W-:Y:S01]  /*74d0*/  IMAD R27, R2, R40, R27 ;  /* 0x00000028021b7224 */ /* 0x000fe200078e021b */
[----:B------:R-:W-:Y:S01]  /*74e0*/  SHF.R.S32.HI R2, RZ, 0x18, R4 ;  /* 0x00000018ff027819 */ /* 0x000fe20000011404 */
[----:B------:R-:W-:Y:S01]  /*74f0*/  IMAD R26, R38, R30, RZ ;  /* 0x0000001e261a7224 */ /* 0x000fe200078e02ff */
[----:B------:R-:W-:Y:S01]  /*7500*/  I2IP.S8.S32.SAT R58, R9, R8, R10 ;  /* 0x00000008093a7239 */ /* 0x000fe2000000140a */
[-C--:B------:R-:W-:Y:S01]  /*7510*/  IMAD R24, R0, R40.reuse, R24 ;  /* 0x0000002800187224 */ /* 0x080fe200078e0218 */
[----:B------:R-:W-:Y:S01]  /*7520*/  SHF.R.S32.HI R0, RZ, 0x18, R50 ;  /* 0x00000018ff007819 */ /* 0x000fe20000011432 */
[-C--:B------:R-:W-:Y:S01]  /*7530*/  IMAD R25, R2, R40.reuse, R25 ;  /* 0x0000002802197224 */ /* 0x080fe200078e0219 */
[----:B------:R-:W-:Y:S01]  /*7540*/  PRMT R2, R51, 0x8880, RZ ;  /* 0x0000888033027816 */ /* 0x000fe200000000ff */
[----:B------:R-:W-:Y:S01]  /*7550*/  IMAD R26, R3, R40, R26 ;  /* 0x00000028031a7224 */ /* 0x000fe200078e021a */
[----:B------:R-:W-:Y:S01]  /*7560*/  SHF.L.U32 R3, R51, 0x10, RZ ;  /* 0x0000001033037819 */ /* 0x000fe200000006ff */
[----:B------:R-:W-:Y:S01]  /*7570*/  IMAD R31, R38, R31, RZ ;  /* 0x0000001f261f7224 */ /* 0x000fe200078e02ff */
[----:B------:R-:W-:Y:S01]  /*7580*/  I2IP.S8.S32.SAT R59, R13, R12, R14 ;  /* 0x0000000c0d3b7239 */ /* 0x000fe2000000140e */
[----:B------:R-:W-:Y:S01]  /*7590*/  IMAD.SHL.U32 R4, R51, 0x100, RZ ;  /* 0x0000010033047824 */ /* 0x000fe200078e00ff */
[----:B------:R-:W-:Y:S01]  /*75a0*/  SHF.R.S32.HI R3, RZ, 0x18, R3 ;  /* 0x00000018ff037819 */ /* 0x000fe20000011403 */
[----:B------:R-:W-:Y:S01]  /*75b0*/  IMAD R31, R0, R40, R31 ;  /* 0x00000028001f7224 */ /* 0x000fe200078e021f */
[----:B------:R-:W-:Y:S01]  /*75c0*/  I2IP.S8.S32.SAT R16, R17, R16, R18 ;  /* 0x0000001011107239 */ /* 0x000fe20000001412 */
[----:B------:R1:W-:Y:S01]  /*75d0*/  STS.128 [R74+UR43+0x4200], R56 ;  /* 0x004200384a007988 */ /* 0x0003e20008000c2b */
[----:B------:R-:W-:Y:S01]  /*75e0*/  SHF.R.S32.HI R4, RZ, 0x18, R4 ;  /* 0x00000018ff047819 */ /* 0x000fe20000011404 */
[----:B------:R-:W-:Y:S01]  /*75f0*/  IMAD R28, R2, R40, R28 ;  /* 0x00000028021c7224 */ /* 0x000fe200078e021c */
[----:B------:R-:W-:Y:S01]  /*7600*/  I2IP.S8.S32.SAT R22, R27, R22, RZ ;  /* 0x000000161b167239 */ /* 0x000fe200000014ff */
[C---:B------:R-:W-:Y:S01]  /*7610*/  IMAD R30, R38.reuse, R34, RZ ;  /* 0x00000022261e7224 */ /* 0x040fe200078e02ff */
[----:B------:R-:W-:Y:S01]  /*7620*/  I2IP.S8.S32.SAT R18, R31, R26, RZ ;  /* 0x0000001a1f127239 */ /* 0x000fe200000014ff */
[----:B------:R-:W-:Y:S01]  /*7630*/  IMAD R29, R3, R40, R29 ;  /* 0x00000028031d7224 */ /* 0x000fe200078e021d */
[----:B------:R-:W-:Y:S01]  /*7640*/  I2IP.S8.S32.SAT R17, R21, R20, R22 ;  /* 0x0000001415117239 */ /* 0x000fe20000001416 */
[----:B------:R-:W-:Y:S01]  /*7650*/  IMAD R35, R38, R35, RZ ;  /* 0x0000002326237224 */ /* 0x000fe200078e02ff */
[----:B------:R-:W-:Y:S01]  /*7660*/  I2IP.S8.S32.SAT R18, R25, R24, R18 ;  /* 0x0000001819127239 */ /* 0x000fe20000001412 */
[-C--:B------:R-:W-:Y:S01]  /*7670*/  IMAD R30, R4, R40.reuse, R30 ;  /* 0x00000028041e7224 */ /* 0x080fe200078e021e */
[----:B------:R-:W-:Y:S01]  /*7680*/  LEA R0, R83, UR43, 0x3 ;  /* 0x0000002b53007c11 */ /* 0x000fe2000f8e18ff */
[----:B------:R-:W-:Y:S01]  /*7690*/  IMAD R35, R5, R40, R35 ;  /* 0x0000002805237224 */ /* 0x000fe200078e0223 */
[----:B------:R-:W-:Y:S04]  /*76a0*/  @P6 SHF.L.U32 R2, R82, 0x1f, RZ ;  /* 0x0000001f52026819 */ /* 0x000fe800000006ff */
[----:B------:R-:W-:Y:S04]  /*76b0*/  I2IP.S8.S32.SAT R19, R35, R30, RZ ;  /* 0x0000001e23137239 */ /* 0x000fe800000014ff */
[----:B------:R-:W-:Y:S05]  /*76c0*/  I2IP.S8.S32.SAT R19, R29, R28, R19 ;  /* 0x0000001c1d137239 */ /* 0x000fea0000001413 */
[----:B------:R1:W-:Y:S01]  /*76d0*/  STS.128 [R88+0x4200], R16 ;  /* 0x0042001058007388 */ /* 0x0003e20000000c00 */
[----:B------:R-:W-:Y:S01]  /*76e0*/  @!PT LDS RZ, [RZ] ;  /* 0x00000000fffff984 */ /* 0x000fe20000000800 */
[----:B------:R-:W-:Y:S01]  /*76f0*/  @!PT LDS RZ, [RZ] ;  /* 0x00000000fffff984 */ /* 0x000fe20000000800 */
[----:B------:R-:W-:Y:S01]  /*7700*/  @!PT LDS RZ, [RZ] ;  /* 0x00000000fffff984 */ /* 0x000fe20000000800 */
[----:B------:R-:W-:Y:S01]  /*7710*/  @!PT LDS RZ, [RZ] ;  /* 0x00000000fffff984 */ /* 0x000fe20000000800 */
[----:B------:R2:W-:Y:S07]  /*7720*/  MEMBAR.ALL.CTA ;  /* 0x0000000000007992 */ /* 0x0005ee0000008000 */
[----:B--2---:R-:W2:Y:S02]  /*7730*/  FENCE.VIEW.ASYNC.S ;  /* 0x00000000000073c6 */ /* 0x004ea40000000000 */
[----:B--2---:R-:W-:Y:S06]  /*7740*/  BAR.SYNC.DEFER_BLOCKING 0x1, 0x80 ;  /* 0x0042000000007b1d */ /* 0x004fec0000010000 */
[----:B------:R-:W-:Y:S05]  /*7750*/  @P0 BRA `(.L_x_121) ;  /* 0x00000000003c0947 */ /* 0x000fea0003800000 */
[----:B------:R-:W2:Y:S01]  /*7760*/  LDCU.64 UR6, c[0x0][0x348] ;  /* 0x00006900ff0677ac */ /* 0x000ea20008000a00 */
[----:B------:R-:W-:Y:S01]  /*7770*/  UIADD3 UR4, UPT, UPT, UR43, 0x4200, URZ ;  /* 0x000042002b047890 */ /* 0x000fe2000fffe0ff */
[----:B------:R-:W-:Y:S01]  /*7780*/  UMOV UR51, UR36 ;  /* 0x0000002400337c82 */ /* 0x000fe20008000000 */
[----:B------:R-:W-:Y:S02]  /*7790*/  UIADD3 UR9, UPT, UPT, UR49, 0x80, URZ ;  /* 0x0000008031097890 */ /* 0x000fe4000fffe0ff */
[----:B------:R-:W-:Y:S02]  /*77a0*/  UIADD3 UR8, UPT, UPT, UR43, 0x4a00, URZ ;  /* 0x00004a002b087890 */ /* 0x000fe4000fffe0ff */
[----:B------:R-:W-:Y:S01]  /*77b0*/  MOV R86, UR4 ;  /* 0x0000000400567c02 */ /* 0x000fe20008000f00 */
[----:B------:R-:W-:Y:S01]  /*77c0*/  UMOV UR10, UR50 ;  /* 0x00000032000a7c82 */ /* 0x000fe20008000000 */
[----:B------:R-:W-:Y:S02]  /*77d0*/  UMOV UR11, UR36 ;  /* 0x00000024000b7c82 */ /* 0x000fe40008000000 */
[----:B------:R-:W-:Y:S01]  /*77e0*/  R2UR UR48, R86 ;  /* 0x00000000563072ca */ /* 0x000fe200000e0000 */
[----:B--2---:R-:W-:Y:S04]  /*77f0*/  UIADD3 UR4, UP0, UPT, UR6, 0x680, URZ ;  /* 0x0000068006047890 */ /* 0x004fe8000ff1e0ff */
[----:B------:R-:W-:Y:S09]  /*7800*/  UIADD3.X UR5, UPT, UPT, URZ, UR7, URZ, UP0, !UPT ;  /* 0x00000007ff057290 */ /* 0x000ff200087fe4ff */
[----:B------:R2:W-:Y:S01]  /*7810*/  UTMASTG.3D [UR48], [UR4] ;  /* 0x00000030040073b5 */ /* 0x0005e20008010000 */
[----:B------:R2:W-:Y:S01]  /*7820*/  UTMASTG.3D [UR8], [UR4] ;  /* 0x00000008040073b5 */ /* 0x0005e20008010000 */
[----:B------:R0:W-:Y:S01]  /*7830*/  UTMACMDFLUSH ;  /* 0x00000000000079b7 */ /* 0x0001e20000000000 */
[----:B--2---:R-:W-:Y:S04]  /*7840*/  DEPBAR.LE SB0, 0x1 ;  /* 0x000080400000791a */ /* 0x004fe80000000000 */
.L_x_121:
[----:B------:R-:W-:Y:S05]  /*7850*/  BSYNC.RECONVERGENT B0 ;  /* 0x0000000000007941 */ /* 0x000fea0003800200 */
.L_x_120:
[----:B------:R-:W-:Y:S06]  /*7860*/  BAR.SYNC.DEFER_BLOCKING 0x1, 0x80 ;  /* 0x0042000000007b1d */ /* 0x000fec0000010000 */
[----:B------:R-:W2:Y:S01]  /*7870*/  @P6 SYNCS.PHASECHK.TRANS64.TRYWAIT P0, [R0+URZ+0x80], R2 ;  /* 0x00008002000065a7 */ /* 0x000ea200080011ff */
[----:B------:R-:W-:Y:S01]  /*7880*/  BSSY B1, `(.L_x_122) ;  /* 0x000001f000017945 */ /* 0x000fe20003800000 */
[----:B--2---:R-:W-:Y:S03]  /*7890*/  @P6 SEL R52, RZ, 0x1, !P0 ;  /* 0x00000001ff346807 */ /* 0x004fe60004000000 */
[----:B------:R-:W-:Y:S05]  /*78a0*/  @!P6 BRA `(.L_x_123) ;  /* 0x000000000070e947 */ /* 0x000fea0003800000 */
[----:B------:R-:W-:Y:S01]  /*78b0*/  ISETP.NE.AND P1, PT, R53, RZ, PT ;  /* 0x000000ff3500720c */ /* 0x000fe20003f25270 */
[----:B------:R-:W-:Y:S01]  /*78c0*/  BSSY B0, `(.L_x_124) ;  /* 0x0000008000007945 */ /* 0x000fe20003800000 */
[----:B------:R-:W-:Y:S11]  /*78d0*/  ISETP.NE.AND P0, PT, R52, RZ, PT ;  /* 0x000000ff3400720c */ /* 0x000ff60003f05270 */
[----:B------:R-:W-:Y:S04]  /*78e0*/  @P1 IMAD R4, R83, 0x1000, R55 ;  /* 0x0000100053041824 */ /* 0x000fe800078e0237 */
[----:B------:R-:W-:Y:S01]  /*78f0*/  @P1 IMAD.IADD R3, R54, 0x1, R4 ;  /* 0x0000000136031824 */ /* 0x000fe200078e0204 */
[----:B------:R-:W-:Y:S06]  /*7900*/  @P0 BRA `(.L_x_125) ;  /* 0x00000000000c0947 */ /* 0x000fec0003800000 */
[----:B------:R-:W-:Y:S04]  /*7910*/  SHF.L.U32 R2, R82, 0x1f, RZ ;  /* 0x0000001f52027819 */ /* 0x000fe800000006ff */
[----:B------:R-:W2:Y:S02]  /*7920*/  SYNCS.PHASECHK.TRANS64.TRYWAIT P0, [R0+URZ+0x80], R2 ;  /* 0x00008002000075a7 */ /* 0x000ea400080011ff */
[----:B--2---:R-:W-:Y:S05]  /*7930*/  @!P0 BRA `(.L_x_126) ;  /* 0x0000003400c08947 */ /* 0x004fea0003800000 */
.L_x_125:
[----:B------:R-:W-:Y:S05]  /*7940*/  BSYNC B0 ;  /* 0x0000000000007941 */ /* 0x000fea0003800000 */
.L_x_124:
[----:B------:R-:W-:Y:S01]  /*7950*/  ISETP.NE.AND P0, PT, R53, RZ, PT ;  /* 0x000000ff3500720c */ /* 0x000fe20003f05270 */
[----:B--2---:R-:W-:Y:S02]  /*7960*/  VIADD R2, R0, 0xa0 ;  /* 0x000000a000027836 */ /* 0x004fe40000000000 */
[----:B------:R-:W-:Y:S02]  /*7970*/  IMAD.U32 R0, RZ, RZ, UR46 ;  /* 0x0000002eff007e24 */ /* 0x000fe4000f8e00ff */
[----:B------:R-:W-:Y:S03]  /*7980*/  VIADD R83, R83, 0x1 ;  /* 0x0000000153537836 */ /* 0x000fe60000000000 */
[----:B------:R-:W-:Y:S05]  /*7990*/  PRMT R0, R0, 0x654, R2 ;  /* 0x0000065400007816 */ /* 0x000fea0000000002 */
[----:B------:R2:W3:Y:S04]  /*79a0*/  @P0 LDS.128 R44, [R4+0x200] ;  /* 0x00020000042c0984 */ /* 0x0004e80000000c00 */
[----:B------:R2:W4:Y:S01]  /*79b0*/  @P0 LDS.128 R48, [R3+0x200] ;  /* 0x0002000003300984 */ /* 0x0005220000000c00 */
[C---:B------:R-:W-:Y:S01]  /*79c0*/  ISETP.NE.AND P0, PT, R83.reuse, 0x4, PT ;  /* 0x000000045300780c */ /* 0x040fe20003f05270 */
[----:B------:R-:W-:Y:S01]  /*79d0*/  @!PT LDS RZ, [RZ] ;  /* 0x00000000fffff984 */ /* 0x000fe20000000800 */
[----:B------:R-:W-:Y:S01]  /*79e0*/  @!PT LDS RZ, [RZ] ;  /* 0x00000000fffff984 */ /* 0x000fe20000000800 */
[----:B------:R-:W-:Y:S01]  /*79f0*/  @!PT LDS RZ, [RZ] ;  /* 0x00000000fffff984 */ /* 0x000fe20000000800 */
[----:B------:R-:W-:Y:S01]  /*7a00*/  @!PT LDS RZ, [RZ] ;  /* 0x00000000fffff984 */ /* 0x000fe20000000800 */
[----:B------:R5:W-:Y:S06]  /*7a10*/  MEMBAR.ALL.CTA ;  /* 0x0000000000007992 */ /* 0x000bec0000008000 */
[----:B-----5:R-:W5:Y:S01]  /*7a20*/  FENCE.VIEW.ASYNC.S ;  /* 0x00000000000073c6 */ /* 0x020f620000000000 */
[----:B------:R-:W-:Y:S01]  /*7a30*/  SEL R83, R83, RZ, P0 ;  /* 0x000000ff53537207 */ /* 0x000fe20000000000 */
[----:B-----5:R5:W-:Y:S02]  /*7a40*/  SYNCS.ARRIVE.TRANS64.RED.A1T0 RZ, [R0+URZ], RZ ;  /* 0x000000ff00ff79a7 */ /* 0x020be400081004ff */
[----:B-----5:R-:W-:Y:S04]  /*7a50*/  SEL R0, RZ, 0x1, P0 ;  /* 0x00000001ff007807 */ /* 0x020fe80000000000 */
[----:B--23--:R-:W-:Y:S02]  /*7a60*/  LOP3.LUT R82, R82, R0, RZ, 0x3c, !PT ;  /* 0x0000000052527212 */ /* 0x00cfe400078e3cff */
.L_x_123:
[----:B------:R-:W-:Y:S05]  /*7a70*/  BSYNC B1 ;  /* 0x0000000000017941 */ /* 0x000fea0003800000 */
.L_x_122:
[----:B------:R-:W-:Y:S05]  /*7a80*/  VIADD R0, R39, 0x20 ;  /* 0x0000002027007836 */ /* 0x000fea0000000000 */
[----:B------:R-:W-:Y:S04]  /*7a90*/  SHF.R.U32.HI R0, RZ, 0x15, R0 ;  /* 0x00000015ff007819 */ /* 0x000fe80000011600 */
[----:B------:R-:W-:Y:S11]  /*7aa0*/  LOP3.LUT P0, RZ, R0, 0x3, R77, 0x48, !PT ;  /* 0x0000000300ff7812 */ /* 0x000ff6000780484d */
[----:B------:R-:W-:Y:S02]  /*7ab0*/  @!UPT UIADD3 URZ, UPT, UPT, URZ, URZ, URZ ;  /* 0x000000fffffff290 */ /* 0x000fe4000fffe0ff */
[----:B------:R-:W-:Y:S05]  /*7ac0*/  @!P0 BRA `(.L_x_127) ;  /* 0x0000000000408947 */ /* 0x000fea0003800000 */
[----:B------:R-:W2:Y:S01]  /*7ad0*/  LDCU.64 UR8, c[0x4][0x78] ;  /* 0x01000f00ff0877ac */ /* 0x000ea20008000a00 */
[----:B------:R-:W-:Y:S01]  /*7ae0*/  MOV R3, 0x0 ;  /* 0x0000000000037802 */ /* 0x000fe20000000f00 */
[----:B------:R-:W-:Y:S02]  /*7af0*/  HFMA2 R12, -RZ, RZ, 0, 5.9604644775390625e-08 ;  /* 0x00000001ff0c7431 */ /* 0x000fe400000001ff */
[----:B------:R-:W-:Y:S02]  /*7b00*/  IMAD.MOV.U32 R8, RZ, RZ, 0x192 ;  /* 0x00000192ff087424 */ /* 0x000fe400078e00ff */
[----:B------:R-:W-:Y:S01]  /*7b10*/  IMAD.MOV.U32 R13, RZ, RZ, RZ ;  /* 0x000000ffff0d7224 */ /* 0x000fe200078e00ff */
[----:B------:R-:W3:Y:S01]  /*7b20*/  LDCU.64 UR6, c[0x4][0x80] ;  /* 0x01001000ff0677ac */ /* 0x000ee20008000a00 */
[----:B------:R-:W1:Y:S01]  /*7b30*/  LDC.64 R2, c[0x4][R3] ;  /* 0x0100000003027b82 */ /* 0x000e620000000a00 */
[----:B------:R-:W5:Y:S01]  /*7b40*/  LDCU.64 UR4, c[0x4][0x18] ;  /* 0x01000300ff0477ac */ /* 0x000f620008000a00 */
[----:B--2---:R-:W-:Y:S01]  /*7b50*/  MOV R5, UR9 ;  /* 0x0000000900057c02 */ /* 0x004fe20008000f00 */
[----:B------:R-:W-:Y:S01]  /*7b60*/  IMAD.U32 R4, RZ, RZ, UR8 ;  /* 0x00000008ff047e24 */ /* 0x000fe2000f8e00ff */
[----:B---3--:R-:W-:Y:S01]  /*7b70*/  MOV R7, UR7 ;  /* 0x0000000700077c02 */ /* 0x008fe20008000f00 */
[----:B------:R-:W-:Y:S01]  /*7b80*/  IMAD.U32 R6, RZ, RZ, UR6 ;  /* 0x00000006ff067e24 */ /* 0x000fe2000f8e00ff */
[----:B-----5:R-:W-:Y:S01]  /*7b90*/  MOV R11, UR5 ;  /* 0x00000005000b7c02 */ /* 0x020fe20008000f00 */
[----:B------:R-:W-:Y:S02]  /*7ba0*/  IMAD.U32 R10, RZ, RZ, UR4 ;  /* 0x00000004ff0a7e24 */ /* 0x000fe4000f8e00ff */
[----:B------:R-:W-:Y:S07]  /*7bb0*/  LEPC R20, `(.L_x_127) ;  /* 0x000000001014794e */ /* 0x000fee0000000000 */
[----:B-1--4-:R-:W-:Y:S05]  /*7bc0*/  CALL.ABS.NOINC R2 ;  /* 0x0000000002007343 */ /* 0x012fea0003c00000 */
.L_x_127:
[C---:B------:R-:W-:Y:S01]  /*7bd0*/  SHF.L.U32 R2, R44.reuse, 0x10, RZ ;  /* 0x000000102c027819 */ /* 0x040fe200000006ff */
[----:B------:R-:W-:Y:S05]  /*7be0*/  WARPSYNC.ALL ;  /* 0x0000000000007948 */ /* 0x000fea0003800000 */
[----:B------:R-:W-:Y:S01]  /*7bf0*/  R2UR UR4, R39 ;  /* 0x00000000270472ca */ /* 0x000fe200000e0000 */
[----:B------:R-:W-:Y:S01]  /*7c00*/  BSSY.RECONVERGENT B0, `(.L_x_128) ;  /* 0x000009e000007945 */ /* 0x000fe20003800200 */
[C---:B------:R-:W-:Y:S02]  /*7c10*/  PRMT R3, R44.reuse, 0x8880, RZ ;  /* 0x000088802c037816 */ /* 0x040fe400000000ff */
[----:B------:R-:W-:Y:S02]  /*7c20*/  SHF.L.U32 R41, R44, 0x8, RZ ;  /* 0x000000082c297819 */ /* 0x000fe400000006ff */
[C---:B------:R-:W-:Y:S02]  /*7c30*/  SHF.L.U32 R42, R45.reuse, 0x10, RZ ;  /* 0x000000102d2a7819 */ /* 0x040fe400000006ff */
[----:B------:R-:W-:Y:S02]  /*7c40*/  SHF.L.U32 R43, R45, 0x8, RZ ;  /* 0x000000082d2b7819 */ /* 0x000fe400000006ff */
[----:B------:R-:W-:Y:S02]  /*7c50*/  SHF.R.S32.HI R42, RZ, 0x18, R42 ;  /* 0x00000018ff2a7819 */ /* 0x000fe4000001142a */
[----:B------:R-:W-:Y:S01]  /*7c60*/  SHF.R.S32.HI R43, RZ, 0x18, R43 ;  /* 0x00000018ff2b7819 */ /* 0x000fe2000001142b */
[----:B-1----:R-:W1:Y:S01]  /*7c70*/  LDTM.x32 R4, tmem[UR4+0x20] ;  /* 0x00002004000479ee */ /* 0x002e6200082c0000 */
[----:B------:R-:W-:Y:S02]  /*7c80*/  ISETP.NE.AND P0, PT, R87, RZ, PT ;  /* 0x000000ff5700720c */ /* 0x000fe40003f05270 */
[----:B------:R-:W-:Y:S01]  /*7c90*/  ISETP.NE.AND P6, PT, R60, RZ, PT ;  /* 0x000000ff3c00720c */ /* 0x000fe20003fc5270 */
        /* <DEDUP_REMOVED lines=9> */
[----:B------:R-:W-:Y:S02]  /*7d30*/  IMAD R7, R38, R7, RZ ;  /* 0x0000000726077224 */ /* 0x000fe400078e02ff */
[-C--:B------:R-:W-:Y:S02]  /*7d40*/  IMAD R3, R5, R40.reuse, R3 ;  /* 0x0000002805037224 */ /* 0x080fe400078e0203 */
[----:B------:R-:W-:Y:S02]  /*7d50*/  IMAD R7, R4, R40, R7 ;  /* 0x0000002804077224 */ /* 0x000fe400078e0207 */
[C---:B------:R-:W-:Y:S02]  /*7d60*/  IMAD R4, R38.reuse, R8, RZ ;  /* 0x0000000826047224 */ /* 0x040fe400078e02ff */
[C---:B------:R-:W-:Y:S01]  /*7d70*/  IMAD R8, R38.reuse, R12, RZ ;  /* 0x0000000c26087224 */ /* 0x040fe200078e02ff */
[----:B------:R-:W-:Y:S01]  /*7d80*/  I2IP.S8.S32.SAT R56, R7, R3, RZ ;  /* 0x0000000307387239 */ /* 0x000fe200000014ff */
[----:B------:R-:W-:Y:S01]  /*7d90*/  IMAD R5, R38, R9, RZ ;  /* 0x0000000926057224 */ /* 0x000fe200078e02ff */
[----:B------:R-:W-:Y:S01]  /*7da0*/  PRMT R7, R46, 0x8880, RZ ;  /* 0x000088802e077816 */ /* 0x000fe200000000ff */
[----:B------:R-:W-:Y:S01]  /*7db0*/  IMAD R12, R38, R16, RZ ;  /* 0x00000010260c7224 */ /* 0x000fe200078e02ff */
[----:B------:R-:W-:Y:S01]  /*7dc0*/  I2IP.S8.S32.SAT R56, R2, R0, R56 ;  /* 0x0000000002387239 */ /* 0x000fe20000001438 */
[C---:B------:R-:W-:Y:S01]  /*7dd0*/  IMAD R9, R38.reuse, R13, RZ ;  /* 0x0000000d26097224 */ /* 0x040fe200078e02ff */
[----:B------:R-:W-:Y:S01]  /*7de0*/  SHF.R.S32.HI R3, RZ, 0x18, R45 ;  /* 0x00000018ff037819 */ /* 0x000fe2000001142d */
[----:B------:R-:W-:Y:S01]  /*7df0*/  IMAD R16, R38, R20, RZ ;  /* 0x0000001426107224 */ /* 0x000fe200078e02ff */
[----:B----4-:R-:W-:Y:S01]  /*7e00*/  SHF.L.U32 R0, R48, 0x10, RZ ;  /* 0x0000001030007819 */ /* 0x010fe200000006ff */
[----:B------:R-:W-:Y:S01]  /*7e10*/  IMAD R13, R38, R17, RZ ;  /* 0x00000011260d7224 */ /* 0x000fe200078e02ff */
[----:B------:R-:W-:Y:S01]  /*7e20*/  SHF.L.U32 R2, R48, 0x8, RZ ;  /* 0x0000000830027819 */ /* 0x000fe200000006ff */
[C---:B------:R-:W-:Y:S01]  /*7e30*/  IMAD R20, R38.reuse, R24, RZ ;  /* 0x0000001826147224 */ /* 0x040fe200078e02ff */
[----:B------:R-:W-:Y:S01]  /*7e40*/  SHF.R.S32.HI R0, RZ, 0x18, R0 ;  /* 0x00000018ff007819 */ /* 0x000fe20000011400 */
[C---:B------:R-:W-:Y:S01]  /*7e50*/  IMAD R17, R38.reuse, R21, RZ ;  /* 0x0000001526117224 */ /* 0x040fe200078e02ff */
[----:B------:R-:W-:Y:S01]  /*7e60*/  SHF.R.S32.HI R2, RZ, 0x18, R2 ;  /* 0x00000018ff027819 */ /* 0x000fe20000011402 */
[C---:B------:R-:W-:Y:S02]  /*7e70*/  IMAD R24, R38.reuse, R28, RZ ;  /* 0x0000001c26187224 */ /* 0x040fe400078e02ff */
[C---:B------:R-:W-:Y:S02]  /*7e80*/  IMAD R6, R38.reuse, R10, RZ ;  /* 0x0000000a26067224 */ /* 0x040fe400078e02ff */
[C---:B------:R-:W-:Y:S02]  /*7e90*/  IMAD R21, R38.reuse, R25, RZ ;  /* 0x0000001926157224 */ /* 0x040fe400078e02ff */
[----:B------:R-:W-:Y:S01]  /*7ea0*/  IMAD R28, R38, R32, RZ ;  /* 0x00000020261c7224 */ /* 0x000fe200078e02ff */
[----:B------:R-:W-:Y:S01]  /*7eb0*/  SHF.L.U32 R32, R46, 0x10, RZ ;  /* 0x000000102e207819 */ /* 0x000fe200000006ff */
[-C--:B------:R-:W-:Y:S02]  /*7ec0*/  IMAD R4, R41, R40.reuse, R4 ;  /* 0x0000002829047224 */ /* 0x080fe400078e0204 */
[----:B------:R-:W-:Y:S01]  /*7ed0*/  IMAD R25, R38, R29, RZ ;  /* 0x0000001d26197224 */ /* 0x000fe200078e02ff */
[----:B------:R-:W-:Y:S01]  /*7ee0*/  SHF.R.S32.HI R32, RZ, 0x18, R32 ;  /* 0x00000018ff207819 */ /* 0x000fe20000011420 */
[----:B------:R-:W-:Y:S02]  /*7ef0*/  IMAD R5, R42, R40, R5 ;  /* 0x000000282a057224 */ /* 0x000fe400078e0205 */
[----:B------:R-:W-:Y:S01]  /*7f00*/  IMAD R29, R38, R33, RZ ;  /* 0x00000021261d7224 */ /* 0x000fe200078e02ff */
[----:B------:R-:W-:Y:S01]  /*7f10*/  SHF.L.U32 R33, R46, 0x8, RZ ;  /* 0x000000082e217819 */ /* 0x000fe200000006ff */
[C---:B------:R-:W-:Y:S02]  /*7f20*/  IMAD R11, R38.reuse, R11, RZ ;  /* 0x0000000b260b7224 */ /* 0x040fe400078e02ff */
[C---:B------:R-:W-:Y:S01]  /*7f30*/  IMAD R10, R38.reuse, R14, RZ ;  /* 0x0000000e260a7224 */ /* 0x040fe200078e02ff */
[----:B------:R-:W-:Y:S01]  /*7f40*/  SHF.R.S32.HI R33, RZ, 0x18, R33 ;  /* 0x00000018ff217819 */ /* 0x000fe20000011421 */
[----:B------:R-:W-:Y:S02]  /*7f50*/  IMAD R6, R43, R40, R6 ;  /* 0x000000282b067224 */ /* 0x000fe400078e0206 */
[C---:B------:R-:W-:Y:S02]  /*7f60*/  IMAD R14, R38.reuse, R18, RZ ;  /* 0x00000012260e7224 */ /* 0x040fe400078e02ff */
[C---:B------:R-:W-:Y:S02]  /*7f70*/  IMAD R18, R38.reuse, R22, RZ ;  /* 0x0000001626127224 */ /* 0x040fe400078e02ff */
[----:B------:R-:W-:Y:S01]  /*7f80*/  IMAD R11, R3, R40, R11 ;  /* 0x00000028030b7224 */ /* 0x000fe200078e020b */
[----:B------:R-:W-:Y:S01]  /*7f90*/  PRMT R3, R47, 0x8880, RZ ;  /* 0x000088802f037816 */ /* 0x000fe200000000ff */
[C---:B------:R-:W-:Y:S02]  /*7fa0*/  IMAD R22, R38.reuse, R26, RZ ;  /* 0x0000001a26167224 */ /* 0x040fe400078e02ff */
[C---:B------:R-:W-:Y:S01]  /*7fb0*/  IMAD R26, R38.reuse, R30, RZ ;  /* 0x0000001e261a7224 */ /* 0x040fe200078e02ff */
[----:B------:R-:W-:Y:S01]  /*7fc0*/  I2IP.S8.S32.SAT R11, R11, R6, RZ ;  /* 0x000000060b0b7239 */ /* 0x000fe200000014ff */
[----:B------:R-:W-:Y:S01]  /*7fd0*/  IMAD R8, R7, R40, R8 ;  /* 0x0000002807087224 */ /* 0x000fe200078e0208 */
[----:B------:R-:W-:Y:S01]  /*7fe0*/  SHF.L.U32 R6, R47, 0x10, RZ ;  /* 0x000000102f067819 */ /* 0x000fe200000006ff */
[----:B------:R-:W-:Y:S01]  /*7ff0*/  IMAD R30, R38, R34, RZ ;  /* 0x00000022261e7224 */ /* 0x000fe200078e02ff */
[----:B------:R-:W-:Y:S01]  /*8000*/  SHF.R.S32.HI R34, RZ, 0x18, R46 ;  /* 0x00000018ff227819 */ /* 0x000fe2000001142e */
[----:B------:R-:W-:Y:S01]  /*8010*/  IMAD R9, R32, R40, R9 ;  /* 0x0000002820097224 */ /* 0x000fe200078e0209 */
[----:B------:R-:W-:Y:S01]  /*8020*/  SHF.R.S32.HI R6, RZ, 0x18, R6 ;  /* 0x00000018ff067819 */ /* 0x000fe20000011406 */
[----:B------:R-:W-:Y:S01]  /*8030*/  IMAD R15, R38, R15, RZ ;  /* 0x0000000f260f7224 */ /* 0x000fe200078e02ff */
[----:B------:R-:W-:Y:S01]  /*8040*/  I2IP.S8.S32.SAT R57, R5, R4, R11 ;  /* 0x0000000405397239 */ /* 0x000fe2000000140b */
[-C--:B------:R-:W-:Y:S01]  /*8050*/  IMAD R10, R33, R40.reuse, R10 ;  /* 0x00000028210a7224 */ /* 0x080fe200078e020a */
[----:B------:R-:W-:Y:S01]  /*8060*/  SHF.L.U32 R5, R49, 0x10, RZ ;  /* 0x0000001031057819 */ /* 0x000fe200000006ff */
[----:B------:R-:W-:Y:S01]  /*8070*/  IMAD.SHL.U32 R7, R47, 0x100, RZ ;  /* 0x000001002f077824 */ /* 0x000fe200078e00ff */
[----:B------:R-:W-:Y:S01]  /*8080*/  PRMT R4, R49, 0x8880, RZ ;  /* 0x0000888031047816 */ /* 0x000fe200000000ff */
[-C--:B------:R-:W-:Y:S01]  /*8090*/  IMAD R15, R34, R40.reuse, R15 ;  /* 0x00000028220f7224 */ /* 0x080fe200078e020f */
[----:B------:R-:W-:Y:S01]  /*80a0*/  SHF.R.S32.HI R5, RZ, 0x18, R5 ;  /* 0x00000018ff057819 */ /* 0x000fe20000011405 */
[-C--:B------:R-:W-:Y:S01]  /*80b0*/  IMAD R12, R3, R40.reuse, R12 ;  /* 0x00000028030c7224 */ /* 0x080fe200078e020c */
[----:B------:R-:W-:Y:S01]  /*80c0*/  SHF.R.S32.HI R7, RZ, 0x18, R7 ;  /* 0x00000018ff077819 */ /* 0x000fe20000011407 */
[----:B------:R-:W-:Y:S01]  /*80d0*/  IMAD R13, R6, R40, R13 ;  /* 0x00000028060d7224 */ /* 0x000fe200078e020d */
[----:B------:R-:W-:Y:S01]  /*80e0*/  I2IP.S8.S32.SAT R15, R15, R10, RZ ;  /* 0x0000000a0f0f7239 */ /* 0x000fe200000014ff */
[----:B------:R-:W-:Y:S01]  /*80f0*/  IMAD R19, R38, R19, RZ ;  /* 0x0000001326137224 */ /* 0x000fe200078e02ff */
[----:B------:R-:W-:Y:S01]  /*8100*/  SHF.R.S32.HI R10, RZ, 0x18, R47 ;  /* 0x00000018ff0a7819 */ /* 0x000fe2000001142f */
[----:B------:R-:W-:Y:S01]  /*8110*/  IMAD R14, R7, R40, R14 ;  /* 0x00000028070e7224 */ /* 0x000fe200078e020e */
[----:B------:R-:W-:Y:S01]  /*8120*/  PRMT R3, R48, 0x8880, RZ ;  /* 0x0000888030037816 */ /* 0x000fe200000000ff */
[----:B------:R-:W-:Y:S01]  /*8130*/  IMAD R23, R38, R23, RZ ;  /* 0x0000001726177224 */ /* 0x000fe200078e02ff */
[----:B------:R-:W-:Y:S01]  /*8140*/  I2IP.S8.S32.SAT R58, R9, R8, R15 ;  /* 0x00000008093a7239 */ /* 0x000fe2000000140f */
[-C--:B------:R-:W-:Y:S02]  /*8150*/  IMAD R19, R10, R40.reuse, R19 ;  /* 0x000000280a137224 */ /* 0x080fe400078e0213 */
[-C--:B------:R-:W-:Y:S01]  /*8160*/  IMAD R16, R3, R40.reuse, R16 ;  /* 0x0000002803107224 */ /* 0x080fe200078e0210 */
[----:B------:R-:W-:Y:S01]  /*8170*/  SHF.R.S32.HI R3, RZ, 0x18, R48 ;  /* 0x00000018ff037819 */ /* 0x000fe20000011430 */
[----:B------:R-:W-:Y:S01]  /*8180*/  IMAD R17, R0, R40, R17 ;  /* 0x0000002800117224 */ /* 0x000fe200078e0211 */
[----:B------:R-:W-:Y:S01]  /*8190*/  I2IP.S8.S32.SAT R14, R19, R14, RZ ;  /* 0x0000000e130e7239 */ /* 0x000fe200000014ff */
[----:B------:R-:W-:Y:S02]  /*81a0*/  IMAD.SHL.U32 R0, R49, 0x100, RZ ;  /* 0x0000010031007824 */ /* 0x000fe400078e00ff */
[-C--:B------:R-:W-:Y:S01]  /*81b0*/  IMAD R18, R2, R40.reuse, R18 ;  /* 0x0000002802127224 */ /* 0x080fe200078e0212 */
[----:B------:R-:W-:Y:S01]  /*81c0*/  SHF.R.S32.HI R2, RZ, 0x18, R49 ;  /* 0x00000018ff027819 */ /* 0x000fe20000011431 */
[-C--:B------:R-:W-:Y:S01]  /*81d0*/  IMAD R23, R3, R40.reuse, R23 ;  /* 0x0000002803177224 */ /* 0x080fe200078e0217 */
[----:B------:R-:W-:Y:S01]  /*81e0*/  SHF.R.S32.HI R0, RZ, 0x18, R0 ;  /* 0x00000018ff007819 */ /* 0x000fe20000011400 */
[-C--:B------:R-:W-:Y:S01]  /*81f0*/  IMAD R20, R4, R40.reuse, R20 ;  /* 0x0000002804147224 */ /* 0x080fe200078e0214 */
[C---:B------:R-:W-:Y:S01]  /*8200*/  SHF.L.U32 R4, R50.reuse, 0x10, RZ ;  /* 0x0000001032047819 */ /* 0x040fe200000006ff */
[-C--:B------:R-:W-:Y:S01]  /*8210*/  IMAD R21, R5, R40.reuse, R21 ;  /* 0x0000002805157224 */ /* 0x080fe200078e0215 */
[----:B------:R-:W-:Y:S01]  /*8220*/  PRMT R3, R50, 0x8880, RZ ;  /* 0x0000888032037816 */ /* 0x000fe200000000ff */
[----:B------:R-:W-:Y:S01]  /*8230*/  IMAD R27, R38, R27, RZ ;  /* 0x0000001b261b7224 */ /* 0x000fe200078e02ff */
[----:B------:R-:W-:Y:S01]  /*8240*/  SHF.L.U32 R5, R50, 0x8, RZ ;  /* 0x0000000832057819 */ /* 0x000fe200000006ff */
[-C--:B------:R-:W-:Y:S01]  /*8250*/  IMAD R22, R0, R40.reuse, R22 ;  /* 0x0000002800167224 */ /* 0x080fe200078e0216 */
[----:B------:R-:W-:Y:S01]  /*8260*/  SHF.R.S32.HI R4, RZ, 0x18, R4 ;  /* 0x00000018ff047819 */ /* 0x000fe20000011404 */
[-C--:B------:R-:W-:Y:S01]  /*8270*/  IMAD R27, R2, R40.reuse, R27 ;  /* 0x00000028021b7224 */ /* 0x080fe200078e021b */
[----:B------:R-:W-:Y:S01]  /*8280*/  SHF.R.S32.HI R5, RZ, 0x18, R5 ;  /* 0x00000018ff057819 */ /* 0x000fe20000011405 */
[-C--:B------:R-:W-:Y:S01]  /*8290*/  IMAD R24, R3, R40.reuse, R24 ;  /* 0x0000002803187224 */ /* 0x080fe200078e0218 */
[C---:B------:R-:W-:Y:S01]  /*82a0*/  SHF.L.U32 R3, R51.reuse, 0x10, RZ ;  /* 0x0000001033037819 */ /* 0x040fe200000006ff */
[-C--:B------:R-:W-:Y:S01]  /*82b0*/  IMAD R25, R4, R40.reuse, R25 ;  /* 0x0000002804197224 */ /* 0x080fe200078e0219 */
[----:B------:R-:W-:Y:S01]  /*82c0*/  SHF.R.S32.HI R0, RZ, 0x18, R50 ;  /* 0x00000018ff007819 */ /* 0x000fe20000011432 */
[----:B------:R-:W-:Y:S01]  /*82d0*/  IMAD R31, R38, R31, RZ ;  /* 0x0000001f261f7224 */ /* 0x000fe200078e02ff */
[----:B------:R-:W-:Y:S01]  /*82e0*/  PRMT R2, R51, 0x8880, RZ ;  /* 0x0000888033027816 */ /* 0x000fe200000000ff */
[-C--:B------:R-:W-:Y:S01]  /*82f0*/  IMAD R26, R5, R40.reuse, R26 ;  /* 0x00000028051a7224 */ /* 0x080fe200078e021a */
[----:B------:R-:W-:Y:S01]  /*8300*/  SHF.L.U32 R4, R51, 0x8, RZ ;  /* 0x0000000833047819 */ /* 0x000fe200000006ff */
[-C--:B------:R-:W-:Y:S01]  /*8310*/  IMAD R31, R0, R40.reuse, R31 ;  /* 0x00000028001f7224 */ /* 0x080fe200078e021f */
[----:B------:R-:W-:Y:S01]  /*8320*/  SHF.R.S32.HI R3, RZ, 0x18, R3 ;  /* 0x00000018ff037819 */ /* 0x000fe20000011403 */
[-C--:B------:R-:W-:Y:S01]  /*8330*/  IMAD R28, R2, R40.reuse, R28 ;  /* 0x00000028021c7224 */ /* 0x080fe200078e021c */
[----:B------:R-:W-:Y:S01]  /*8340*/  SHF.R.S32.HI R4, RZ, 0x18, R4 ;  /* 0x00000018ff047819 */ /* 0x000fe20000011404 */
[----:B------:R-:W-:Y:S01]  /*8350*/  IMAD R35, R38, R35, RZ ;  /* 0x0000002326237224 */ /* 0x000fe200078e02ff */
[----:B------:R-:W-:Y:S01]  /*8360*/  SHF.R.S32.HI R5, RZ, 0x18, R51 ;  /* 0x00000018ff057819 */ /* 0x000fe20000011433 */
[----:B------:R-:W-:Y:S01]  /*8370*/  IMAD R29, R3, R40, R29 ;  /* 0x00000028031d7224 */ /* 0x000fe200078e021d */
[----:B------:R-:W-:Y:S01]  /*8380*/  I2IP.S8.S32.SAT R59, R13, R12, R14 ;  /* 0x0000000c0d3b7239 */ /* 0x000fe2000000140e */
[----:B------:R-:W-:Y:S01]  /*8390*/  IMAD R30, R4, R40, R30 ;  /* 0x00000028041e7224 */ /* 0x000fe200078e021e */
[----:B------:R-:W-:Y:S01]  /*83a0*/  I2IP.S8.S32.SAT R18, R23, R18, RZ ;  /* 0x0000001217127239 */ /* 0x000fe200000014ff */
[----:B------:R-:W-:Y:S01]  /*83b0*/  IMAD R35, R5, R40, R35 ;  /* 0x0000002805237224 */ /* 0x000fe200078e0223 */
[----:B------:R-:W-:Y:S01]  /*83c0*/  I2IP.S8.S32.SAT R22, R27, R22, RZ ;  /* 0x000000161b167239 */ /* 0x000fe200000014ff */
[----:B------:R1:W-:Y:S01]  /*83d0*/  STS.128 [R74+UR43+0x5200], R56 ;  /* 0x005200384a007988 */ /* 0x0003e20008000c2b */
[----:B------:R-:W-:Y:S02]  /*83e0*/  I2IP.S8.S32.SAT R26, R31, R26, RZ ;  /* 0x0000001a1f1a7239 */ /* 0x000fe400000014ff */
[----:B------:R-:W-:Y:S02]  /*83f0*/  I2IP.S8.S32.SAT R19, R35, R30, RZ ;  /* 0x0000001e23137239 */ /* 0x000fe400000014ff */
[----:B------:R-:W-:Y:S02]  /*8400*/  I2IP.S8.S32.SAT R16, R17, R16, R18 ;  /* 0x0000001011107239 */ /* 0x000fe40000001412 */
[----:B------:R-:W-:Y:S02]  /*8410*/  I2IP.S8.S32.SAT R17, R21, R20, R22 ;  /* 0x0000001415117239 */ /* 0x000fe40000001416 */
[----:B------:R-:W-:Y:S02]  /*8420*/  I2IP.S8.S32.SAT R18, R25, R24, R26 ;  /* 0x0000001819127239 */ /* 0x000fe4000000141a */
[----:B------:R-:W-:Y:S02]  /*8430*/  I2IP.S8.S32.SAT R19, R29, R28, R19 ;  /* 0x0000001c1d137239 */ /* 0x000fe40000001413 */
[----:B------:R-:W-:Y:S02]  /*8440*/  LEA R0, R83, UR43, 0x3 ;  /* 0x0000002b53007c11 */ /* 0x000fe4000f8e18ff */
[----:B------:R-:W-:Y:S01]  /*8450*/  @P6 SHF.L.U32 R2, R82, 0x1f, RZ ;  /* 0x0000001f52026819 */ /* 0x000fe200000006ff */
        /* <DEDUP_REMOVED lines=10> */
[----:B------:R-:W-:Y:S02]  /*8500*/  UIADD3 UR13, UPT, UPT, UR49, 0x20, URZ ;  /* 0x00000020310d7890 */ /* 0x000fe4000fffe0ff */
[----:B------:R-:W-:Y:S01]  /*8510*/  UIADD3 UR12, UPT, UPT, UR43, 0x5200, URZ ;  /* 0x000052002b0c7890 */ /* 0x000fe2000fffe0ff */
[----:B------:R-:W-:Y:S01]  /*8520*/  UMOV UR14, UR50 ;  /* 0x00000032000e7c82 */ /* 0x000fe20008000000 */
[----:B------:R-:W-:Y:S01]  /*8530*/  UMOV UR15, UR36 ;  /* 0x00000024000f7c82 */ /* 0x000fe20008000000 */
[----:B------:R-:W-:Y:S02]  /*8540*/  UIADD3 UR9, UPT, UPT, UR49, 0xa0, URZ ;  /* 0x000000a031097890 */ /* 0x000fe4000fffe0ff */
[----:B------:R-:W-:Y:S01]  /*8550*/  UIADD3 UR8, UPT, UPT, UR43, 0x5a00, URZ ;  /* 0x00005a002b087890 */ /* 0x000fe2000fffe0ff */
[----:B------:R-:W-:Y:S01]  /*8560*/  UMOV UR10, UR50 ;  /* 0x00000032000a7c82 */ /* 0x000fe20008000000 */
[----:B------:R-:W-:Y:S01]  /*8570*/  UMOV UR11, UR36 ;  /* 0x00000024000b7c82 */ /* 0x000fe20008000000 */
[----:B--2---:R-:W-:Y:S04]  /*8580*/  UIADD3 UR4, UP0, UPT, UR6, 0x680, URZ ;  /* 0x0000068006047890 */ /* 0x004fe8000ff1e0ff */
[----:B------:R-:W-:Y:S09]  /*8590*/  UIADD3.X UR5, UPT, UPT, URZ, UR7, URZ, UP0, !UPT ;  /* 0x00000007ff057290 */ /* 0x000ff200087fe4ff */
[----:B------:R2:W-:Y:S01]  /*85a0*/  UTMASTG.3D [UR12], [UR4] ;  /* 0x0000000c040073b5 */ /* 0x0005e20008010000 */
[----:B------:R2:W-:Y:S01]  /*85b0*/  UTMASTG.3D [UR8], [UR4] ;  /* 0x00000008040073b5 */ /* 0x0005e20008010000 */
[----:B------:R0:W-:Y:S01]  /*85c0*/  UTMACMDFLUSH ;  /* 0x00000000000079b7 */ /* 0x0001e20000000000 */
[----:B--2---:R-:W-:Y:S04]  /*85d0*/  DEPBAR.LE SB0, 0x1 ;  /* 0x000080400000791a */ /* 0x004fe80000000000 */
.L_x_129:
[----:B------:R-:W-:Y:S05]  /*85e0*/  BSYNC.RECONVERGENT B0 ;  /* 0x0000000000007941 */ /* 0x000fea0003800200 */
.L_x_128:
        /* <DEDUP_REMOVED lines=14> */
.L_x_133:
[----:B------:R-:W-:Y:S05]  /*86d0*/  BSYNC B0 ;  /* 0x0000000000007941 */ /* 0x000fea0003800000 */
.L_x_132:
[----:B------:R-:W-:Y:S01]  /*86e0*/  ISETP.NE.AND P0, PT, R53, RZ, PT ;  /* 0x000000ff3500720c */ /* 0x000fe20003f05270 */
[----:B------:R-:W-:Y:S11]  /*86f0*/  VIADD R83, R83, 0x1 ;  /* 0x0000000153537836 */ /* 0x000ff60000000000 */
[----:B------:R-:W-:Y:S01]  /*8700*/  @!UPT UIADD3 URZ, UPT, UPT, URZ, URZ, URZ ;  /* 0x000000fffffff290 */ /* 0x000fe2000fffe0ff */
[----:B------:R3:W4:Y:S04]  /*8710*/  @P0 LDS.128 R48, [R2+0x200] ;  /* 0x0002000002300984 */ /* 0x0007280000000c00 */
[----:B------:R1:W1:Y:S01]  /*8720*/  @P0 LDS.128 R44, [R3+0x200] ;  /* 0x00020000032c0984 */ /* 0x0002620000000c00 */
        /* <DEDUP_REMOVED lines=8> */
[----:B---3--:R-:W-:Y:S02]  /*87b0*/  VIADD R2, R0, 0xa0 ;  /* 0x000000a000027836 */ /* 0x008fe40000000000 */
[----:B--2---:R-:W-:Y:S05]  /*87c0*/  IMAD.U32 R0, RZ, RZ, UR46 ;  /* 0x0000002eff007e24 */ /* 0x004fea000f8e00ff */
[----:B------:R-:W-:Y:S04]  /*87d0*/  PRMT R0, R0, 0x654, R2 ;  /* 0x0000065400007816 */ /* 0x000fe80000000002 */
[----:B-----5:R2:W-:Y:S02]  /*87e0*/  SYNCS.ARRIVE.TRANS64.RED.A1T0 RZ, [R0+URZ], RZ ;  /* 0x000000ff00ff79a7 */ /* 0x0205e400081004ff */
[----:B--2---:R-:W-:Y:S04]  /*87f0*/  SEL R0, RZ, 0x1, P0 ;  /* 0x00000001ff007807 */ /* 0x004fe80000000000 */
[----:B-1--4-:R-:W-:Y:S02]  /*8800*/  LOP3.LUT R82, R82, R0, RZ, 0x3c, !PT ;  /* 0x0000000052527212 */ /* 0x012fe400078e3cff */
.L_x_131:
[----:B------:R-:W-:Y:S05]  /*8810*/  BSYNC B1 ;  /* 0x0000000000017941 */ /* 0x000fea0003800000 */
.L_x_130:
        /* <DEDUP_REMOVED lines=21> */
.L_x_135:
        /* <DEDUP_REMOVED lines=35> */
[----:B------:R-:W-:Y:S01]  /*8ba0*/  SHF.L.U32 R0, R48, 0x10, RZ ;  /* 0x0000001030007819 */ /* 0x000fe200000006ff */
        /* <DEDUP_REMOVED lines=114> */
[----:B------:R-:W-:Y:S02]  /*92d0*/  UMOV UR11, UR36 ;  /* 0x00000024000b7c82 */ /* 0x000fe40008000000 */
[----:B------:R-:W-:Y:S01]  /*92e0*/  MOV R86, UR4 ;  /* 0x0000000400567c02 */ /* 0x000fe20008000f00 */
[----:B------:R-:W-:Y:S02]  /*92f0*/  UIADD3 UR13, UPT, UPT, UR49, 0xc0, URZ ;  /* 0x000000c0310d7890 */ /* 0x000fe4000fffe0ff */
[----:B------:R-:W-:Y:S01]  /*9300*/  UIADD3 UR12, UPT, UPT, UR43, 0x4a00, URZ ;  /* 0x00004a002b0c7890 */ /* 0x000fe2000fffe0ff */
[----:B------:R-:W-:Y:S01]  /*9310*/  R2UR UR8, R86 ;  /* 0x00000000560872ca */ /* 0x000fe200000e0000 */
        /* <DEDUP_REMOVED lines=8> */
.L_x_137:
[----:B------:R-:W-:Y:S05]  /*93a0*/  BSYNC.RECONVERGENT B0 ;  /* 0x0000000000007941 */ /* 0x000fea0003800200 */
.L_x_136:
        /* <DEDUP_REMOVED lines=14> */
.L_x_141:
[----:B------:R-:W-:Y:S05]  /*9490*/  BSYNC B0 ;  /* 0x0000000000007941 */ /* 0x000fea0003800000 */
.L_x_140:
        /* <DEDUP_REMOVED lines=18> */
.L_x_139:
[----:B------:R-:W-:Y:S05]  /*95c0*/  BSYNC B1 ;  /* 0x0000000000017941 */ /* 0x000fea0003800000 */
.L_x_138:
        /* <DEDUP_REMOVED lines=21> */
.L_x_143:
[----:B------:R-:W-:Y:S01]  /*9720*/  ISETP.NE.AND P0, PT, R87, RZ, PT ;  /* 0x000000ff5700720c */ /* 0x000fe20003f05270 */
[----:B------:R-:W-:Y:S05]  /*9730*/  WARPSYNC.ALL ;  /* 0x0000000000007948 */ /* 0x000fea0003800000 */
[----:B------:R-:W-:Y:S01]  /*9740*/  R2UR UR4, R39 ;  /* 0x00000000270472ca */ /* 0x000fe200000e0000 */
[----:B------:R-:W-:Y:S01]  /*9750*/  IMAD.U32 R64, R46, 0x10000, RZ ;  /* 0x000100002e407824 */ /* 0x000fe200078e00ff */
[----:B------:R-:W-:Y:S01]  /*9760*/  SHF.L.U32 R41, R44, 0x10, RZ ;  /* 0x000000102c297819 */ /* 0x000fe200000006ff */
[----:B----4-:R-:W-:Y:S01]  /*9770*/  IMAD.U32 R63, R48, 0x10000, RZ ;  /* 0x00010000303f7824 */ /* 0x010fe200078e00ff */
[----:B------:R-:W-:Y:S01]  /*9780*/  PRMT R39, R44, 0x8880, RZ ;  /* 0x000088802c277816 */ /* 0x000fe200000000ff */
[----:B------:R-:W-:Y:S01]  /*9790*/  IMAD.U32 R53, R50, 0x10000, RZ ;  /* 0x0001000032357824 */ /* 0x000fe200078e00ff */
[----:B------:R-:W-:Y:S01]  /*97a0*/  SHF.L.U32 R42, R44, 0x8, RZ ;  /* 0x000000082c2a7819 */ /* 0x000fe200000006ff */
[----:B------:R-:W-:Y:S01]  /*97b0*/  BSSY.RECONVERGENT B0, `(.L_x_144) ;  /* 0x00000a1000007945 */ /* 0x000fe20003800200 */
[----:B------:R-:W-:Y:S02]  /*97c0*/  SHF.R.S32.HI R41, RZ, 0x18, R41 ;  /* 0x00000018ff297819 */ /* 0x000fe40000011429 */
[----:B------:R-:W-:Y:S02]  /*97d0*/  SHF.R.S32.HI R42, RZ, 0x18, R42 ;  /* 0x00000018ff2a7819 */ /* 0x000fe4000001142a */
[----:B------:R-:W-:Y:S01]  /*97e0*/  SHF.R.S32.HI R43, RZ, 0x18, R44 ;  /* 0x00000018ff2b7819 */ /* 0x000fe2000001142c */
[----:B-1----:R-:W1:Y:S01]  /*97f0*/  LDTM.x32 R4, tmem[UR4+0x60] ;  /* 0x00006004000479ee */ /* 0x002e6200082c0000 */
[----:B------:R-:W-:Y:S01]  /*9800*/  NOP ;  /* 0x0000000000007918 */ /* 0x000fe20000000000 */
[----:B------:R-:W-:Y:S02]  /*9810*/  IADD3 R80, PT, PT, R80, 0x110, RZ ;  /* 0x0000011050507810 */ /* 0x000fe40007ffe0ff */
[C---:B------:R-:W-:Y:S02]  /*9820*/  PRMT R69, R45.reuse, 0x8880, RZ ;  /* 0x000088802d457816 */ /* 0x040fe400000000ff */
[----:B------:R-:W-:Y:S02]  /*9830*/  LOP3.LUT R80, R80, 0xfefffff8, RZ, 0xc0, !PT ;  /* 0xfefffff850507812 */ /* 0x000fe400078ec0ff */
[----:B------:R-:W-:Y:S02]  /*9840*/  SHF.L.U32 R68, R45, 0x10, RZ ;  /* 0x000000102d447819 */ /* 0x000fe400000006ff */
[----:B-1----:R1:W-:Y:S01]  /*9850*/  SYNCS.ARRIVE.TRANS64.RED.A1T0 RZ, [R80+URZ], RZ ;  /* 0x000000ff50ff79a7 */ /* 0x0023e200081004ff */
[----:B------:R-:W-:Y:S02]  /*9860*/  SHF.R.S32.HI R44, RZ, 0x18, R45 ;  /* 0x00000018ff2c7819 */ /* 0x000fe4000001142d */
[----:B------:R-:W-:Y:S02]  /*9870*/  PRMT R66, R46, 0x8880, RZ ;  /* 0x000088802e427816 */ /* 0x000fe400000000ff */
[C---:B------:R-:W-:Y:S02]  /*9880*/  PRMT R60, R47.reuse, 0x8880, RZ ;  /* 0x000088802f3c7816 */ /* 0x040fe400000000ff */
[C---:B------:R-:W-:Y:S02]  /*9890*/  SHF.L.U32 R59, R47.reuse, 0x10, RZ ;  /* 0x000000102f3b7819 */ /* 0x040fe400000006ff */
[----:B------:R-:W-:Y:S02]  /*98a0*/  SHF.L.U32 R58, R47, 0x8, RZ ;  /* 0x000000082f3a7819 */ /* 0x000fe400000006ff */
[C---:B------:R-:W-:Y:S02]  /*98b0*/  PRMT R65, R48.reuse, 0x8880, RZ ;  /* 0x0000888030417816 */ /* 0x040fe400000000ff */
[----:B------:R-:W-:Y:S01]  /*98c0*/  SHF.L.U32 R62, R48, 0x8, RZ ;  /* 0x00000008303e7819 */ /* 0x000fe200000006ff */
[C---:B------:R-:W-:Y:S01]  /*98d0*/  IMAD R0, R38.reuse, R4, RZ ;  /* 0x0000000426007224 */ /* 0x040fe200078e02ff */
[----:B------:R-:W-:Y:S01]  /*98e0*/  SHF.R.S32.HI R4, RZ, 0x18, R68 ;  /* 0x00000018ff047819 */ /* 0x000fe20000011444 */
[C---:B------:R-:W-:Y:S01]  /*98f0*/  IMAD R2, R38.reuse, R5, RZ ;  /* 0x0000000526027224 */ /* 0x040fe200078e02ff */
[C---:B------:R-:W-:Y:S01]  /*9900*/  PRMT R57, R49.reuse, 0x8880, RZ ;  /* 0x0000888031397816 */ /* 0x040fe200000000ff */
[C---:B------:R-:W-:Y:S01]  /*9910*/  IMAD R3, R38.reuse, R6, RZ ;  /* 0x0000000626037224 */ /* 0x040fe200078e02ff */
[----:B------:R-:W-:Y:S01]  /*9920*/  SHF.L.U32 R56, R49, 0x10, RZ ;  /* 0x0000001031387819 */ /* 0x000fe200000006ff */
[----:B------:R-:W-:Y:S01]  /*9930*/  IMAD R0, R39, R40, R0 ;  /* 0x0000002827007224 */ /* 0x000fe200078e0200 */
[----:B------:R-:W-:Y:S01]  /*9940*/  MOV R39, R66 ;  /* 0x0000004200277202 */ /* 0x000fe20000000f00 */
[----:B------:R-:W-:Y:S01]  /*9950*/  IMAD R7, R38, R7, RZ ;  /* 0x0000000726077224 */ /* 0x000fe200078e02ff */
[----:B------:R-:W-:Y:S01]  /*9960*/  SHF.L.U32 R55, R49, 0x8, RZ ;  /* 0x0000000831377819 */ /* 0x000fe200000006ff */
[-C--:B------:R-:W-:Y:S01]  /*9970*/  IMAD R2, R41, R40.reuse, R2 ;  /* 0x0000002829027224 */ /* 0x080fe200078e0202 */
[----:B------:R-:W-:Y:S01]  /*9980*/  SHF.R.S32.HI R41, RZ, 0x18, R48 ;  /* 0x00000018ff297819 */ /* 0x000fe20000011430 */
[-C--:B------:R-:W-:Y:S01]  /*9990*/  IMAD R3, R42, R40.reuse, R3 ;  /* 0x000000282a037224 */ /* 0x080fe200078e0203 */
[----:B------:R-:W-:Y:S01]  /*99a0*/  SHF.L.U32 R48, R51, 0x8, RZ ;  /* 0x0000000833307819 */ /* 0x000fe200000006ff */
[----:B------:R-:W-:Y:S01]  /*99b0*/  IMAD R7, R43, R40, R7 ;  /* 0x000000282b077224 */ /* 0x000fe200078e0207 */
[----:B------:R-:W-:Y:S01]  /*99c0*/  SHF.L.U32 R67, R45, 0x8, RZ ;  /* 0x000000082d437819 */ /* 0x000fe200000006ff */
[C---:B------:R-:W-:Y:S01]  /*99d0*/  IMAD R8, R38.reuse, R8, RZ ;  /* 0x0000000826087224 */ /* 0x040fe200078e02ff */
[----:B------:R-:W-:Y:S01]  /*99e0*/  SHF.R.S32.HI R45, RZ, 0x18, R46 ;  /* 0x00000018ff2d7819 */ /* 0x000fe2000001142e */
[----:B------:R-:W-:Y:S01]  /*99f0*/  IMAD R9, R38, R9, RZ ;  /* 0x0000000926097224 */ /* 0x000fe200078e02ff */
[----:B------:R-:W-:Y:S01]  /*9a00*/  SHF.L.U32 R61, R46, 0x8, RZ ;  /* 0x000000082e3d7819 */ /* 0x000fe200000006ff */
[C---:B------:R-:W-:Y:S01]  /*9a10*/  IMAD R10, R38.reuse, R10, RZ ;  /* 0x0000000a260a7224 */ /* 0x040fe200078e02ff */
[----:B------:R-:W-:Y:S01]  /*9a20*/  SHF.R.S32.HI R46, RZ, 0x18, R47 ;  /* 0x00000018ff2e7819 */ /* 0x000fe2000001142f */
[C---:B------:R-:W-:Y:S01]  /*9a30*/  IMAD R11, R38.reuse, R11, RZ ;  /* 0x0000000b260b7224 */ /* 0x040fe200078e02ff */
[----:B------:R-:W-:Y:S01]  /*9a40*/  SHF.R.S32.HI R42, RZ, 0x18, R49 ;  /* 0x00000018ff2a7819 */ /* 0x000fe20000011431 */
[----:B------:R-:W-:Y:S01]  /*9a50*/  IMAD R6, R38, R15, RZ ;  /* 0x0000000f26067224 */ /* 0x000fe200078e02ff */
[----:B------:R-:W-:Y:S01]  /*9a60*/  PRMT R54, R50, 0x8880, RZ ;  /* 0x0000888032367816 */ /* 0x000fe200000000ff */
[----:B------:R-:W-:Y:S01]  /*9a70*/  IMAD R15, R38, R20, RZ ;  /* 0x00000014260f7224 */ /* 0x000fe200078e02ff */
[----:B------:R-:W-:Y:S01]  /*9a80*/  SHF.L.U32 R52, R50, 0x8, RZ ;  /* 0x0000000832347819 */ /* 0x000fe200000006ff */
[C---:B------:R-:W-:Y:S01]  /*9a90*/  IMAD R20, R38.reuse, R25, RZ ;  /* 0x0000001926147224 */ /* 0x040fe200078e02ff */
[----:B------:R-:W-:Y:S01]  /*9aa0*/  SHF.R.S32.HI R43, RZ, 0x18, R50 ;  /* 0x00000018ff2b7819 */ /* 0x000fe20000011432 */
[C---:B------:R-:W-:Y:S01]  /*9ab0*/  IMAD R25, R38.reuse, R30, RZ ;  /* 0x0000001e26197224 */ /* 0x040fe200078e02ff */
[C---:B------:R-:W-:Y:S01]  /*9ac0*/  PRMT R50, R51.reuse, 0x8880, RZ ;  /* 0x0000888033327816 */ /* 0x040fe200000000ff */
[C---:B------:R-:W-:Y:S01]  /*9ad0*/  IMAD R30, R38.reuse, R35, RZ ;  /* 0x00000023261e7224 */ /* 0x040fe200078e02ff */
[----:B------:R-:W-:Y:S02]  /*9ae0*/  SHF.L.U32 R49, R51, 0x10, RZ ;  /* 0x0000001033317819 */ /* 0x000fe400000006ff */
[----:B------:R-:W-:Y:S02]  /*9af0*/  SHF.R.S32.HI R47, RZ, 0x18, R51 ;  /* 0x00000018ff2f7819 */ /* 0x000fe40000011433 */
[----:B------:R-:W-:Y:S01]  /*9b00*/  I2IP.S8.S32.SAT R51, R7, R3, RZ ;  /* 0x0000000307337239 */ /* 0x000fe200000014ff */
[----:B------:R-:W-:Y:S01]  /*9b10*/  IMAD.MOV.U32 R3, RZ, RZ, R69 ;  /* 0x000000ffff037224 */ /* 0x000fe200078e0045 */
[----:B------:R-:W-:Y:S01]  /*9b20*/  SHF.R.S32.HI R5, RZ, 0x18, R67 ;  /* 0x00000018ff057819 */ /* 0x000fe20000011443 */
[----:B------:R-:W-:Y:S01]  /*9b30*/  IMAD R7, R38, R16, RZ ;  /* 0x0000001026077224 */ /* 0x000fe200078e02ff */
[----:B------:R-:W-:Y:S01]  /*9b40*/  IADD3 R36, PT, PT, R36, 0x1, RZ ;  /* 0x0000000124247810 */ /* 0x000fe20007ffe0ff */
[-C--:B------:R-:W-:Y:S02]  /*9b50*/  IMAD R8, R3, R40.reuse, R8 ;  /* 0x0000002803087224 */ /* 0x080fe400078e0208 */
[-C--:B------:R-:W-:Y:S02]  /*9b60*/  IMAD R9, R4, R40.reuse, R9 ;  /* 0x0000002804097224 */ /* 0x080fe400078e0209 */
[-C--:B------:R-:W-:Y:S02]  /*9b70*/  IMAD R10, R5, R40.reuse, R10 ;  /* 0x00000028050a7224 */ /* 0x080fe400078e020a */
[----:B------:R-:W-:Y:S02]  /*9b80*/  IMAD R11, R44, R40, R11 ;  /* 0x000000282c0b7224 */ /* 0x000fe400078e020b */
[C---:B------:R-:W-:Y:S02]  /*9b90*/  IMAD R3, R38.reuse, R12, RZ ;  /* 0x0000000c26037224 */ /* 0x040fe400078e02ff */
[C---:B------:R-:W-:Y:S01]  /*9ba0*/  IMAD R12, R38.reuse, R17, RZ ;  /* 0x00000011260c7224 */ /* 0x040fe200078e02ff */
[----:B------:R-:W-:Y:S01]  /*9bb0*/  I2IP.S8.S32.SAT R11, R11, R10, RZ ;  /* 0x0000000a0b0b7239 */ /* 0x000fe200000014ff */
[C---:B------:R-:W-:Y:S01]  /*9bc0*/  IMAD R17, R38.reuse, R22, RZ ;  /* 0x0000001626117224 */ /* 0x040fe200078e02ff */
[----:B------:R-:W-:Y:S01]  /*9bd0*/  SHF.R.S32.HI R10, RZ, 0x18, R64 ;  /* 0x00000018ff0a7819 */ /* 0x000fe20000011440 */
[C---:B------:R-:W-:Y:S02]  /*9be0*/  IMAD R22, R38.reuse, R27, RZ ;  /* 0x0000001b26167224 */ /* 0x040fe400078e02ff */
[----:B------:R-:W-:Y:S01]  /*9bf0*/  IMAD R27, R38, R32, RZ ;  /* 0x00000020261b7224 */ /* 0x000fe200078e02ff */
[----:B------:R-:W-:Y:S01]  /*9c00*/  I2IP.S8.S32.SAT R32, R2, R0, R51 ;  /* 0x0000000002207239 */ /* 0x000fe20000001433 */
[C---:B------:R-:W-:Y:S01]  /*9c10*/  IMAD R4, R38.reuse, R13, RZ ;  /* 0x0000000d26047224 */ /* 0x040fe200078e02ff */
[----:B------:R-:W-:Y:S01]  /*9c20*/  SHF.R.S32.HI R0, RZ, 0x18, R61 ;  /* 0x00000018ff007819 */ /* 0x000fe2000001143d */
[C---:B------:R-:W-:Y:S01]  /*9c30*/  IMAD R5, R38.reuse, R14, RZ ;  /* 0x0000000e26057224 */ /* 0x040fe200078e02ff */
[----:B------:R-:W-:Y:S01]  /*9c40*/  MOV R2, R60 ;  /* 0x0000003c00027202 */ /* 0x000fe20000000f00 */
[C---:B------:R-:W-:Y:S02]  /*9c50*/  IMAD R13, R38.reuse, R18, RZ ;  /* 0x00000012260d7224 */ /* 0x040fe400078e02ff */
[----:B------:R-:W-:Y:S02]  /*9c60*/  IMAD R3, R39, R40, R3 ;  /* 0x0000002827037224 */ /* 0x000fe400078e0203 */
[C---:B------:R-:W-:Y:S02]  /*9c70*/  IMAD R18, R38.reuse, R23, RZ ;  /* 0x0000001726127224 */ /* 0x040fe400078e02ff */
[----:B------:R-:W-:Y:S02]  /*9c80*/  IMAD R23, R38, R28, RZ ;  /* 0x0000001c26177224 */ /* 0x000fe400078e02ff */
[----:B------:R-:W-:Y:S02]  /*9c90*/  IMAD R4, R10, R40, R4 ;  /* 0x000000280a047224 */ /* 0x000fe400078e0204 */
[----:B------:R-:W-:Y:S01]  /*9ca0*/  IMAD R28, R38, R33, RZ ;  /* 0x00000021261c7224 */ /* 0x000fe200078e02ff */
[----:B------:R-:W-:Y:S01]  /*9cb0*/  I2IP.S8.S32.SAT R33, R9, R8, R11 ;  /* 0x0000000809217239 */ /* 0x000fe2000000140b */
[-C--:B------:R-:W-:Y:S01]  /*9cc0*/  IMAD R5, R0, R40.reuse, R5 ;  /* 0x0000002800057224 */ /* 0x080fe200078e0205 */
[----:B------:R-:W-:Y:S01]  /*9cd0*/  SHF.R.S32.HI R8, RZ, 0x18, R59 ;  /* 0x00000018ff087819 */ /* 0x000fe2000001143b */
[-C--:B------:R-:W-:Y:S01]  /*9ce0*/  IMAD R6, R45, R40.reuse, R6 ;  /* 0x000000282d067224 */ /* 0x080fe200078e0206 */
[----:B------:R-:W-:Y:S01]  /*9cf0*/  SHF.R.S32.HI R9, RZ, 0x18, R58 ;  /* 0x00000018ff097819 */ /* 0x000fe2000001143a */
[-C--:B------:R-:W-:Y:S01]  /*9d00*/  IMAD R7, R2, R40.reuse, R7 ;  /* 0x0000002802077224 */ /* 0x080fe200078e0207 */
[----:B------:R-:W-:Y:S01]  /*9d10*/  MOV R0, R65 ;  /* 0x0000004100007202 */ /* 0x000fe20000000f00 */
[----:B------:R-:W-:Y:S01]  /*9d20*/  IMAD R14, R38, R19, RZ ;  /* 0x00000013260e7224 */ /* 0x000fe200078e02ff */
[----:B------:R-:W-:Y:S01]  /*9d30*/  I2IP.S8.S32.SAT R5, R6, R5, RZ ;  /* 0x0000000506057239 */ /* 0x000fe200000014ff */
[-C--:B------:R-:W-:Y:S01]  /*9d40*/  IMAD R12, R8, R40.reuse, R12 ;  /* 0x00000028080c7224 */ /* 0x080fe200078e020c */
[----:B------:R-:W-:Y:S01]  /*9d50*/  SHF.R.S32.HI R2, RZ, 0x18, R63 ;  /* 0x00000018ff027819 */ /* 0x000fe2000001143f */
[-C--:B------:R-:W-:Y:S01]  /*9d60*/  IMAD R13, R9, R40.reuse, R13 ;  /* 0x00000028090d7224 */ /* 0x080fe200078e020d */
[----:B------:R-:W-:Y:S01]  /*9d70*/  SHF.R.S32.HI R8, RZ, 0x18, R62 ;  /* 0x00000018ff087819 */ /* 0x000fe2000001143e */
[----:B------:R-:W-:Y:S02]  /*9d80*/  IMAD R16, R38, R21, RZ ;  /* 0x0000001526107224 */ /* 0x000fe400078e02ff */
[-C--:B------:R-:W-:Y:S02]  /*9d90*/  IMAD R14, R46, R40.reuse, R14 ;  /* 0x000000282e0e7224 */ /* 0x080fe400078e020e */
[-C--:B------:R-:W-:Y:S02]  /*9da0*/  IMAD R15, R0, R40.reuse, R15 ;  /* 0x00000028000f7224 */ /* 0x080fe400078e020f */
[----:B------:R-:W-:Y:S01]  /*9db0*/  IMAD R16, R2, R40, R16 ;  /* 0x0000002802107224 */ /* 0x000fe200078e0210 */
[----:B------:R-:W-:Y:S01]  /*9dc0*/  I2IP.S8.S32.SAT R13, R14, R13, RZ ;  /* 0x0000000d0e0d7239 */ /* 0x000fe200000014ff */
[C---:B------:R-:W-:Y:S01]  /*9dd0*/  IMAD R19, R38.reuse, R24, RZ ;  /* 0x0000001826137224 */ /* 0x040fe200078e02ff */
[----:B------:R-:W-:Y:S01]  /*9de0*/  SHF.R.S32.HI R2, RZ, 0x18, R56 ;  /* 0x00000018ff027819 */ /* 0x000fe20000011438 */
[----:B------:R-:W-:Y:S01]  /*9df0*/  IMAD R24, R38, R29, RZ ;  /* 0x0000001d26187224 */ /* 0x000fe200078e02ff */
[----:B------:R-:W-:Y:S01]  /*9e00*/  I2IP.S8.S32.SAT R35, R12, R7, R13 ;  /* 0x000000070c237239 */ /* 0x000fe2000000140d */
[----:B------:R-:W-:Y:S02]  /*9e10*/  IMAD R17, R8, R40, R17 ;  /* 0x0000002808117224 */ /* 0x000fe400078e0211 */
[----:B------:R-:W-:Y:S02]  /*9e20*/  IMAD.MOV.U32 R0, RZ, RZ, R57 ;  /* 0x000000ffff007224 */ /* 0x000fe400078e0039 */
[----:B------:R-:W-:Y:S01]  /*9e30*/  IMAD R29, R38, R34, RZ ;  /* 0x00000022261d7224 */ /* 0x000fe200078e02ff */
[----:B------:R-:W-:Y:S01]  /*9e40*/  I2IP.S8.S32.SAT R34, R4, R3, R5 ;  /* 0x0000000304227239 */ /* 0x000fe20000001405 */
[-C--:B------:R-:W-:Y:S01]  /*9e50*/  IMAD R18, R41, R40.reuse, R18 ;  /* 0x0000002829127224 */ /* 0x080fe200078e0212 */
[----:B------:R-:W-:Y:S01]  /*9e60*/  SHF.R.S32.HI R3, RZ, 0x18, R55 ;  /* 0x00000018ff037819 */ /* 0x000fe20000011437 */
[----:B------:R-:W-:Y:S01]  /*9e70*/  IMAD R19, R0, R40, R19 ;  /* 0x0000002800137224 */ /* 0x000fe200078e0213 */
[----:B------:R-:W-:Y:S01]  /*9e80*/  MOV R0, R54 ;  /* 0x0000003600007202 */ /* 0x000fe20000000f00 */
[----:B------:R1:W-:Y:S01]  /*9e90*/  STS.128 [R74+UR43+0x5200], R32 ;  /* 0x005200204a007988 */ /* 0x0003e20008000c2b */
        /* <DEDUP_REMOVED lines=8> */
[----:B------:R-:W-:Y:S01]  /*9f20*/  I2IP.S8.S32.SAT R16, R16, R15, R17 ;  /* 0x0000000f10107239 */ /* 0x000fe20000001411 */
[-C--:B------:R-:W-:Y:S01]  /*9f30*/  IMAD R23, R0, R40.reuse, R23 ;  /* 0x0000002800177224 */ /* 0x080fe200078e0217 */
[----:B------:R-:W-:Y:S01]  /*9f40*/  SHF.R.S32.HI R0, RZ, 0x18, R52 ;  /* 0x00000018ff007819 */ /* 0x000fe20000011434 */
[----:B------:R-:W-:Y:S01]  /*9f50*/  IMAD R24, R2, R40, R24 ;  /* 0x0000002802187224 */ /* 0x000fe200078e0218 */
[----:B------:R-:W-:Y:S01]  /*9f60*/  MOV R2, R50 ;  /* 0x0000003200027202 */ /* 0x000fe20000000f00 */
[----:B------:R-:W-:Y:S01]  /*9f70*/  IMAD R26, R38, R31, RZ ;  /* 0x0000001f261a7224 */ /* 0x000fe200078e02ff */
[----:B------:R-:W-:Y:S01]  /*9f80*/  I2IP.S8.S32.SAT R17, R22, R21, RZ ;  /* 0x0000001516117239 */ /* 0x000fe200000014ff */
[-C--:B------:R-:W-:Y:S02]  /*9f90*/  IMAD R25, R0, R40.reuse, R25 ;  /* 0x0000002800197224 */ /* 0x080fe400078e0219 */
[-C--:B------:R-:W-:Y:S01]  /*9fa0*/  IMAD R26, R43, R40.reuse, R26 ;  /* 0x000000282b1a7224 */ /* 0x080fe200078e021a */
[----:B------:R-:W-:Y:S01]  /*9fb0*/  I2IP.S8.S32.SAT R17, R20, R19, R17 ;  /* 0x0000001314117239 */ /* 0x000fe20000001411 */
[-C--:B------:R-:W-:Y:S02]  /*9fc0*/  IMAD R27, R2, R40.reuse, R27 ;  /* 0x00000028021b7224 */ /* 0x080fe400078e021b */
[-C--:B------:R-:W-:Y:S01]  /*9fd0*/  IMAD R28, R3, R40.reuse, R28 ;  /* 0x00000028031c7224 */ /* 0x080fe200078e021c */
[----:B------:R-:W-:Y:S01]  /*9fe0*/  I2IP.S8.S32.SAT R18, R26, R25, RZ ;  /* 0x000000191a127239 */ /* 0x000fe200000014ff */
[-C--:B------:R-:W-:Y:S02]  /*9ff0*/  IMAD R29, R4, R40.reuse, R29 ;  /* 0x00000028041d7224 */ /* 0x080fe400078e021d */
[----:B------:R-:W-:Y:S01]  /*a000*/  IMAD R30, R47, R40, R30 ;  /* 0x000000282f1e7224 */ /* 0x000fe200078e021e */
[----:B------:R-:W-:Y:S04]  /*a010*/  I2IP.S8.S32.SAT R18, R24, R23, R18 ;  /* 0x0000001718127239 */ /* 0x000fe80000001412 */
        /* <DEDUP_REMOVED lines=26> */
.L_x_145:
[----:B------:R-:W-:Y:S05]  /*a1c0*/  BSYNC.RECONVERGENT B0 ;  /* 0x0000000000007941 */ /* 0x000fea0003800200 */
.L_x_144:
[----:B------:R-:W-:Y:S01]  /*a1d0*/  R2UR UR4, R78 ;  /* 0x000000004e0472ca */ /* 0x000fe200000e0000 */
[----:B------:R-:W-:Y:S01]  /*a1e0*/  BAR.SYNC.DEFER_BLOCKING 0x1, 0x80 ;  /* 0x0042000000007b1d */ /* 0x000fe20000010000 */
[----:B------:R-:W-:Y:S01]  /*a1f0*/  ISETP.NE.AND P0, PT, R81, 0x2, PT ;  /* 0x000000025100780c */ /* 0x000fe20003f05270 */
[----:B------:R-:W-:Y:S01]  /*a200*/  UISETP.NE.AND UP0, UPT, UR44, URZ, UPT ;  /* 0x000000ff2c00728c */ /* 0x000fe2000bf05270 */
[----:B------:R-:W-:Y:S01]  /*a210*/  ISETP.NE.AND P1, PT, R36, 0x4, PT ;  /* 0x000000042400780c */ /* 0x000fe20003f25270 */
[----:B------:R-:W-:Y:S01]  /*a220*/  UIADD3 UR30, UPT, UPT, UR38, UR63, URZ ;  /* 0x0000003f261e7290 */ /* 0x000fe2000fffe0ff */
[----:B------:R-:W-:Y:S02]  /*a230*/  SEL R2, RZ, 0x1, P0 ;  /* 0x00000001ff027807 */ /* 0x000fe40000000000 */
[----:B------:R-:W-:Y:S02]  /*a240*/  SEL R0, RZ, 0x1, P1 ;  /* 0x00000001ff007807 */ /* 0x000fe40000800000 */
[----:B------:R-:W-:Y:S02]  /*a250*/  LOP3.LUT R84, R84, R2, RZ, 0x3c, !PT ;  /* 0x0000000254547212 */ /* 0x000fe400078e3cff */
[----:B------:R-:W-:Y:S01]  /*a260*/  LOP3.LUT R85, R85, R0, RZ, 0x3c, !PT ;  /* 0x0000000055557212 */ /* 0x000fe200078e3cff */
[----:B------:R-:W-:Y:S01]  /*a270*/  UIADD3 UR31, UPT, UPT, UR37, UR4, URZ ;  /* 0x00000004251f7290 */ /* 0x000fe2000fffe0ff */
[----:B------:R-:W-:Y:S02]  /*a280*/  SEL R81, R81, RZ, P0 ;  /* 0x000000ff51517207 */ /* 0x000fe40000000000 */
[----:B------:R-:W-:Y:S01]  /*a290*/  SEL R36, R36, RZ, P1 ;  /* 0x000000ff24247207 */ /* 0x000fe20000800000 */
[----:B------:R-:W-:Y:S01]  /*a2a0*/  UMOV UR36, UR59 ;  /* 0x0000003b00247c82 */ /* 0x000fe20008000000 */
[----:B------:R-:W-:Y:S07]  /*a2b0*/  BRA.U UP0, `(.L_x_146) ;  /* 0xffffffb900887547 */ /* 0x000fee000b83ffff */
[----:B------:R-:W-:Y:S05]  /*a2c0*/  EXIT ;  /* 0x000000000000794d */ /* 0x000fea0003800000 */
.L_x_24:
[----:B---3--:R3:W4:Y:S02]  /*a2d0*/  SYNCS.PHASECHK.TRANS64.TRYWAIT P0, [R0+URZ+0x140], R2 ;  /* 0x00014002000075a7 */ /* 0x00872400080011ff */
[----:B----4-:R-:W-:Y:S05]  /*a2e0*/  @!P0 NANOSLEEP.SYNCS 0x989680 ;  /* 0x009896800000895d */ /* 0x010fea0003900000 */
[----:B------:R-:W4:Y:S02]  /*a2f0*/  @!P0 SYNCS.PHASECHK.TRANS64 P0, [R0+URZ+0x140], R2 ;  /* 0x00014002000085a7 */ /* 0x000f2400080010ff */
[----:B----4-:R-:W-:Y:S05]  /*a300*/  @!P0 BRA `(.L_x_24) ;  /* 0xfffffffc00f08947 */ /* 0x010fea000383ffff */
[----:B------:R-:W-:Y:S05]  /*a310*/  BRA `(.L_x_147) ;  /* 0xffffff7400e07947 */ /* 0x000fea000383ffff */
.L_x_27:
[----:B--2---:R-:W-:-:S07]  /*a320*/  MOV R0, UR33 ;  /* 0x0000002100007c02 */ /* 0x004fce0008000f00 */
.L_x_148:
[----:B--2---:R2:W3:Y:S02]  /*a330*/  SYNCS.PHASECHK.TRANS64.TRYWAIT P0, [R0+URZ+0x40], R3 ;  /* 0x00004003000075a7 */ /* 0x0044e400080011ff */
[----:B---3--:R-:W-:Y:S05]  /*a340*/  @!P0 NANOSLEEP.SYNCS 0x989680 ;  /* 0x009896800000895d */ /* 0x008fea0003900000 */
[----:B------:R-:W3:Y:S02]  /*a350*/  @!P0 SYNCS.PHASECHK.TRANS64 P0, [R0+URZ+0x40], R3 ;  /* 0x00004003000085a7 */ /* 0x000ee400080010ff */
[----:B---3--:R-:W-:Y:S05]  /*a360*/  @!P0 BRA `(.L_x_148) ;  /* 0xfffffffc00f08947 */ /* 0x008fea000383ffff */
[----:B------:R-:W-:Y:S05]  /*a370*/  BRA `(.L_x_26) ;  /* 0xffffff7800387947 */ /* 0x000fea000383ffff */
.L_x_34:
[----:B-1----:R-:W-:-:S07]  /*a380*/  MOV R0, UR17 ;  /* 0x0000001100007c02 */ /* 0x002fce0008000f00 */
.L_x_149:
[----:B-1----:R1:W2:Y:S02]  /*a390*/  SYNCS.PHASECHK.TRANS64.TRYWAIT P0, [R0+URZ+0x40], R3 ;  /* 0x00004003000075a7 */ /* 0x0022a400080011ff */
[----:B--2---:R-:W-:Y:S05]  /*a3a0*/  @!P0 NANOSLEEP.SYNCS 0x989680 ;  /* 0x009896800000895d */ /* 0x004fea0003900000 */
[----:B------:R-:W2:Y:S02]  /*a3b0*/  @!P0 SYNCS.PHASECHK.TRANS64 P0, [R0+URZ+0x40], R3 ;  /* 0x00004003000085a7 */ /* 0x000ea400080010ff */
[----:B--2---:R-:W-:Y:S05]  /*a3c0*/  @!P0 BRA `(.L_x_149) ;  /* 0xfffffffc00f08947 */ /* 0x004fea000383ffff */
[----:B------:R-:W-:Y:S05]  /*a3d0*/  BRA `(.L_x_33) ;  /* 0xffffff7800f87947 */ /* 0x000fea000383ffff */
.L_x_39:
[----:B-1----:R1:W2:Y:S02]  /*a3e0*/  SYNCS.PHASECHK.TRANS64.TRYWAIT P0, [R3+URZ+0xd0], R0 ;  /* 0x0000d000030075a7 */ /* 0x0022a400080011ff */
[----:B--2---:R-:W-:Y:S05]  /*a3f0*/  @!P0 NANOSLEEP.SYNCS 0x989680 ;  /* 0x009896800000895d */ /* 0x004fea0003900000 */
[----:B------:R-:W2:Y:S02]  /*a400*/  @!P0 SYNCS.PHASECHK.TRANS64 P0, [R3+URZ+0xd0], R0 ;  /* 0x0000d000030085a7 */ /* 0x000ea400080010ff */
[----:B--2---:R-:W-:Y:S05]  /*a410*/  @!P0 BRA `(.L_x_39) ;  /* 0xfffffffc00f08947 */ /* 0x004fea000383ffff */
[----:B------:R-:W-:Y:S05]  /*a420*/  BRA `(.L_x_150) ;  /* 0xffffff7c00a07947 */ /* 0x000fea000383ffff */
.L_x_43:
[----:B------:R-:W-:-:S07]  /*a430*/  MOV R0, UR4 ;  /* 0x0000000400007c02 */ /* 0x000fce0008000f00 */
.L_x_151:
[----:B-1----:R1:W2:Y:S02]  /*a440*/  SYNCS.PHASECHK.TRANS64.TRYWAIT P0, [R0+URZ], R2 ;  /* 0x00000002000075a7 */ /* 0x0022a400080011ff */
[----:B--2---:R-:W-:Y:S05]  /*a450*/  @!P0 NANOSLEEP.SYNCS 0x989680 ;  /* 0x009896800000895d */ /* 0x004fea0003900000 */
[----:B------:R-:W2:Y:S02]  /*a460*/  @!P0 SYNCS.PHASECHK.TRANS64 P0, [R0+URZ], R2 ;  /* 0x00000002000085a7 */ /* 0x000ea400080010ff */
[----:B--2---:R-:W-:Y:S05]  /*a470*/  @!P0 BRA `(.L_x_151) ;  /* 0xfffffffc00f08947 */ /* 0x004fea000383ffff */
[----:B------:R-:W-:Y:S05]  /*a480*/  BRA `(.L_x_152) ;  /* 0xffffff8400487947 */ /* 0x000fea000383ffff */
.L_x_44:
[----:B------:R-:W-:-:S07]  /*a490*/  MOV R0, UR5 ;  /* 0x0000000500007c02 */ /* 0x000fce0008000f00 */
.L_x_153:
[----:B-1----:R1:W2:Y:S02]  /*a4a0*/  SYNCS.PHASECHK.TRANS64.TRYWAIT P0, [R0+URZ], R3 ;  /* 0x00000003000075a7 */ /* 0x0022a400080011ff */
[----:B--2---:R-:W-:Y:S05]  /*a4b0*/  @!P0 NANOSLEEP.SYNCS 0x989680 ;  /* 0x009896800000895d */ /* 0x004fea0003900000 */
[----:B------:R-:W2:Y:S02]  /*a4c0*/  @!P0 SYNCS.PHASECHK.TRANS64 P0, [R0+URZ], R3 ;  /* 0x00000003000085a7 */ /* 0x000ea400080010ff */
[----:B--2---:R-:W-:Y:S05]  /*a4d0*/  @!P0 BRA `(.L_x_153) ;  /* 0xfffffffc00f08947 */ /* 0x004fea000383ffff */
[----:B------:R-:W-:Y:S05]  /*a4e0*/  BRA `(.L_x_154) ;  /* 0xffffff8400547947 */ /* 0x000fea000383ffff */
.L_x_45:
[----:B------:R-:W-:-:S07]  /*a4f0*/  MOV R0, UR5 ;  /* 0x0000000500007c02 */ /* 0x000fce0008000f00 */
.L_x_155:
[----:B-1----:R1:W2:Y:S02]  /*a500*/  SYNCS.PHASECHK.TRANS64.TRYWAIT P0, [R0+URZ], R3 ;  /* 0x00000003000075a7 */ /* 0x0022a400080011ff */
[----:B--2---:R-:W-:Y:S05]  /*a510*/  @!P0 NANOSLEEP.SYNCS 0x989680 ;  /* 0x009896800000895d */ /* 0x004fea0003900000 */
[----:B------:R-:W2:Y:S02]  /*a520*/  @!P0 SYNCS.PHASECHK.TRANS64 P0, [R0+URZ], R3 ;  /* 0x00000003000085a7 */ /* 0x000ea400080010ff */
[----:B--2---:R-:W-:Y:S05]  /*a530*/  @!P0 BRA `(.L_x_155) ;  /* 0xfffffffc00f08947 */ /* 0x004fea000383ffff */
[----:B------:R-:W-:Y:S05]  /*a540*/  BRA `(.L_x_156) ;  /* 0xffffff8400607947 */ /* 0x000fea000383ffff */
.L_x_46:
[----:B------:R-:W-:-:S07]  /*a550*/  MOV R0, UR5 ;  /* 0x0000000500007c02 */ /* 0x000fce0008000f00 */
.L_x_157:
[----:B-1----:R1:W2:Y:S02]  /*a560*/  SYNCS.PHASECHK.TRANS64.TRYWAIT P0, [R0+URZ], R3 ;  /* 0x00000003000075a7 */ /* 0x0022a400080011ff */
[----:B--2---:R-:W-:Y:S05]  /*a570*/  @!P0 NANOSLEEP.SYNCS 0x989680 ;  /* 0x009896800000895d */ /* 0x004fea0003900000 */
[----:B------:R-:W2:Y:S02]  /*a580*/  @!P0 SYNCS.PHASECHK.TRANS64 P0, [R0+URZ], R3 ;  /* 0x00000003000085a7 */ /* 0x000ea400080010ff */
[----:B--2---:R-:W-:Y:S05]  /*a590*/  @!P0 BRA `(.L_x_157) ;  /* 0xfffffffc00f08947 */ /* 0x004fea000383ffff */
[----:B------:R-:W-:Y:S05]  /*a5a0*/  BRA `(.L_x_158) ;  /* 0xffffff84006c7947 */ /* 0x000fea000383ffff */
.L_x_47:
[----:B------:R-:W-:-:S07]  /*a5b0*/  MOV R0, UR5 ;  /* 0x0000000500007c02 */ /* 0x000fce0008000f00 */
.L_x_159:
[----:B-1----:R1:W2:Y:S02]  /*a5c0*/  SYNCS.PHASECHK.TRANS64.TRYWAIT P0, [R0+URZ], R3 ;  /* 0x00000003000075a7 */ /* 0x0022a400080011ff */
[----:B--2---:R-:W-:Y:S05]  /*a5d0*/  @!P0 NANOSLEEP.SYNCS 0x989680 ;  /* 0x009896800000895d */ /* 0x004fea0003900000 */
[----:B------:R-:W2:Y:S02]  /*a5e0*/  @!P0 SYNCS.PHASECHK.TRANS64 P0, [R0+URZ], R3 ;  /* 0x00000003000085a7 */ /* 0x000ea400080010ff */
[----:B--2---:R-:W-:Y:S05]  /*a5f0*/  @!P0 BRA `(.L_x_159) ;  /* 0xfffffffc00f08947 */ /* 0x004fea000383ffff */
[----:B------:R-:W-:Y:S05]  /*a600*/  BRA `(.L_x_160) ;  /* 0xffffff8400787947 */ /* 0x000fea000383ffff */
.L_x_48:
[----:B------:R-:W-:-:S07]  /*a610*/  MOV R0, UR5 ;  /* 0x0000000500007c02 */ /* 0x000fce0008000f00 */
.L_x_161:
[----:B-1----:R1:W2:Y:S02]  /*a620*/  SYNCS.PHASECHK.TRANS64.TRYWAIT P0, [R0+URZ], R3 ;  /* 0x00000003000075a7 */ /* 0x0022a400080011ff */
[----:B--2---:R-:W-:Y:S05]  /*a630*/  @!P0 NANOSLEEP.SYNCS 0x989680 ;  /* 0x009896800000895d */ /* 0x004fea0003900000 */
[----:B------:R-:W2:Y:S02]  /*a640*/  @!P0 SYNCS.PHASECHK.TRANS64 P0, [R0+URZ], R3 ;  /* 0x00000003000085a7 */ /* 0x000ea400080010ff */
[----:B--2---:R-:W-:Y:S05]  /*a650*/  @!P0 BRA `(.L_x_161) ;  /* 0xfffffffc00f08947 */ /* 0x004fea000383ffff */
[----:B------:R-:W-:Y:S05]  /*a660*/  BRA `(.L_x_162) ;  /* 0xffffff8400847947 */ /* 0x000fea000383ffff */
.L_x_49:
[----:B------:R-:W-:-:S07]  /*a670*/  MOV R0, UR5 ;  /* 0x0000000500007c02 */ /* 0x000fce0008000f00 */
.L_x_163:
[----:B-1----:R1:W2:Y:S02]  /*a680*/  SYNCS.PHASECHK.TRANS64.TRYWAIT P0, [R0+URZ], R3 ;  /* 0x00000003000075a7 */ /* 0x0022a400080011ff */
[----:B--2---:R-:W-:Y:S05]  /*a690*/  @!P0 NANOSLEEP.SYNCS 0x989680 ;  /* 0x009896800000895d */ /* 0x004fea0003900000 */
[----:B------:R-:W2:Y:S02]  /*a6a0*/  @!P0 SYNCS.PHASECHK.TRANS64 P0, [R0+URZ], R3 ;  /* 0x00000003000085a7 */ /* 0x000ea400080010ff */
[----:B--2---:R-:W-:Y:S05]  /*a6b0*/  @!P0 BRA `(.L_x_163) ;  /* 0xfffffffc00f08947 */ /* 0x004fea000383ffff */
[----:B------:R-:W-:Y:S05]  /*a6c0*/  BRA `(.L_x_164) ;  /* 0xffffff8400907947 */ /* 0x000fea000383ffff */
.L_x_52:
[----:B--2---:R2:W3:Y:S02]  /*a6d0*/  SYNCS.PHASECHK.TRANS64.TRYWAIT P0, [R2+URZ+0x130], R4 ;  /* 0x00013004020075a7 */ /* 0x0044e400080011ff */
[----:B---3--:R-:W-:Y:S05]  /*a6e0*/  @!P0 NANOSLEEP.SYNCS 0x989680 ;  /* 0x009896800000895d */ /* 0x008fea0003900000 */
[----:B------:R-:W3:Y:S02]  /*a6f0*/  @!P0 SYNCS.PHASECHK.TRANS64 P0, [R2+URZ+0x130], R4 ;  /* 0x00013004020085a7 */ /* 0x000ee400080010ff */
[----:B---3--:R-:W-:Y:S05]  /*a700*/  @!P0 BRA `(.L_x_52) ;  /* 0xfffffffc00f08947 */ /* 0x008fea000383ffff */
[----:B------:R-:W-:Y:S05]  /*a710*/  BRA `(.L_x_165) ;  /* 0xffffff8400ec7947 */ /* 0x000fea000383ffff */
.L_x_53:
[----:B------:R-:W-:-:S07]  /*a720*/  MOV R2, UR4 ;  /* 0x0000000400027c02 */ /* 0x000fce0008000f00 */
.L_x_166:
[----:B--2---:R2:W3:Y:S02]  /*a730*/  SYNCS.PHASECHK.TRANS64.TRYWAIT P0, [R2+URZ+0xe0], R5 ;  /* 0x0000e005020075a7 */ /* 0x0044e400080011ff */
[----:B---3--:R-:W-:Y:S05]  /*a740*/  @!P0 NANOSLEEP.SYNCS 0x989680 ;  /* 0x009896800000895d */ /* 0x008fea0003900000 */
[----:B------:R-:W3:Y:S02]  /*a750*/  @!P0 SYNCS.PHASECHK.TRANS64 P0, [R2+URZ+0xe0], R5 ;  /* 0x0000e005020085a7 */ /* 0x000ee400080010ff */
[----:B---3--:R-:W-:Y:S05]  /*a760*/  @!P0 BRA `(.L_x_166) ;  /* 0xfffffffc00f08947 */ /* 0x008fea000383ffff */
[----:B------:R-:W-:Y:S05]  /*a770*/  BRA `(.L_x_167) ;  /* 0xffffff8400fc7947 */ /* 0x000fea000383ffff */
.L_x_54:
[----:B--2---:R2:W3:Y:S02]  /*a780*/  SYNCS.PHASECHK.TRANS64.TRYWAIT P1, [R2+URZ+0xd0], R4 ;  /* 0x0000d004020075a7 */ /* 0x0044e400080211ff */
[----:B---3--:R-:W-:Y:S05]  /*a790*/  @!P1 NANOSLEEP.SYNCS 0x989680 ;  /* 0x009896800000995d */ /* 0x008fea0003900000 */
[----:B------:R-:W3:Y:S02]  /*a7a0*/  @!P1 SYNCS.PHASECHK.TRANS64 P1, [R2+URZ+0xd0], R4 ;  /* 0x0000d004020095a7 */ /* 0x000ee400080210ff */
[----:B---3--:R-:W-:Y:S05]  /*a7b0*/  @!P1 BRA `(.L_x_54) ;  /* 0xfffffffc00f09947 */ /* 0x008fea000383ffff */
[----:B------:R-:W-:Y:S05]  /*a7c0*/  BRA `(.L_x_168) ;  /* 0xffffff88002c7947 */ /* 0x000fea000383ffff */
.L_x_57:
[----:B------:R-:W-:-:S07]  /*a7d0*/  MOV R0, UR4 ;  /* 0x0000000400007c02 */ /* 0x000fce0008000f00 */
.L_x_169:
[----:B--2---:R2:W3:Y:S02]  /*a7e0*/  SYNCS.PHASECHK.TRANS64.TRYWAIT P0, [R0+URZ+0xe0], R2 ;  /* 0x0000e002000075a7 */ /* 0x0044e400080011ff */
[----:B---3--:R-:W-:Y:S05]  /*a7f0*/  @!P0 NANOSLEEP.SYNCS 0x989680 ;  /* 0x009896800000895d */ /* 0x008fea0003900000 */
[----:B------:R-:W3:Y:S02]  /*a800*/  @!P0 SYNCS.PHASECHK.TRANS64 P0, [R0+URZ+0xe0], R2 ;  /* 0x0000e002000085a7 */ /* 0x000ee400080010ff */
[----:B---3--:R-:W-:Y:S05]  /*a810*/  @!P0 BRA `(.L_x_169) ;  /* 0xfffffffc00f08947 */ /* 0x008fea000383ffff */
[----:B------:R-:W-:Y:S05]  /*a820*/  BRA `(.L_x_56) ;  /* 0xffffff8800807947 */ /* 0x000fea000383ffff */
.L_x_66:
[----:B--2---:R-:W-:-:S04]  /*a830*/  MOV R5, UR5 ;  /* 0x0000000500057c02 */ /* 0x004fc80008000f00 */
[----:B------:R2:W3:Y:S03]  /*a840*/  SYNCS.PHASECHK.TRANS64.TRYWAIT P0, [R5+URZ+0x8], R6 ;  /* 0x00000806050075a7 */ /* 0x0004e600080011ff */
[----:B---3--:R-:W-:Y:S05]  /*a850*/  @!P0 NANOSLEEP.SYNCS 0x989680 ;  /* 0x009896800000895d */ /* 0x008fea0003900000 */
[----:B------:R-:W3:Y:S02]  /*a860*/  @!P0 SYNCS.PHASECHK.TRANS64 P0, [R5+URZ+0x8], R6 ;  /* 0x00000806050085a7 */ /* 0x000ee400080010ff */
[----:B---3--:R-:W-:Y:S05]  /*a870*/  @!P0 BRA `(.L_x_66) ;  /* 0xfffffffc00ec8947 */ /* 0x008fea000383ffff */
[----:B------:R-:W-:Y:S05]  /*a880*/  BRA `(.L_x_65) ;  /* 0xffffff8c00347947 */ /* 0x000fea000383ffff */
.L_x_68:
[----:B------:R-:W-:Y:S01]  /*a890*/  BSSY B0, `(.L_x_170) ;  /* 0x0000006000007945 */ /* 0x000fe20003800000 */
[----:B------:R-:W-:-:S07]  /*a8a0*/  MOV R15, 0xffffffff ;  /* 0xffffffff000f7802 */ /* 0x000fce0000000f00 */
[----:B-12--5:R-:W-:Y:S05]  /*a8b0*/  WARPSYNC.COLLECTIVE R15, `(.L_x_171) ;  /* 0x000000000f0c7348 */ /* 0x026fea0003c00000 */
[----:B------:R-:W-:Y:S02]  /*a8c0*/  ELECT P6, UR79, PT ;  /* 0x00000000004f782f */ /* 0x000fe400038c0000 */
[----:B------:R-:W-:Y:S01]  /*a8d0*/  MOV R14, UR79 ;  /* 0x0000004f000e7c02 */ /* 0x000fe20008000f00 */
[----:B-12--5:R-:W-:Y:S10]  /*a8e0*/  ENDCOLLECTIVE ;  /* 0x000000000000791b */ /* 0x026ff40003800000 */
.L_x_171:
[----:B------:R-:W-:Y:S05]  /*a8f0*/  BSYNC B0 ;  /* 0x0000000000007941 */ /* 0x000fea0003800000 */
.L_x_170:
[----:B------:R-:W-:Y:S05]  /*a900*/  BRA `(.L_x_172) ;  /* 0xffffff8c00647947 */ /* 0x000fea000383ffff */
.L_x_70:
[----:B--2---:R-:W-:-:S04]  /*a910*/  MOV R0, UR5 ;  /* 0x0000000500007c02 */ /* 0x004fc80008000f00 */
[----:B------:R2:W3:Y:S03]  /*a920*/  SYNCS.PHASECHK.TRANS64.TRYWAIT P0, [R0+URZ+0x8], R4 ;  /* 0x00000804000075a7 */ /* 0x0004e600080011ff */
[----:B---3--:R-:W-:Y:S05]  /*a930*/  @!P0 NANOSLEEP.SYNCS 0x989680 ;  /* 0x009896800000895d */ /* 0x008fea0003900000 */
[----:B------:R-:W3:Y:S02]  /*a940*/  @!P0 SYNCS.PHASECHK.TRANS64 P0, [R0+URZ+0x8], R4 ;  /* 0x00000804000085a7 */ /* 0x000ee400080010ff */
[----:B---3--:R-:W-:Y:S05]  /*a950*/  @!P0 BRA `(.L_x_70) ;  /* 0xfffffffc00ec8947 */ /* 0x008fea000383ffff */
[----:B------:R-:W-:Y:S05]  /*a960*/  BRA `(.L_x_69) ;  /* 0xffffff8c00687947 */ /* 0x000fea000383ffff */
.L_x_71:
[----:B-1----:R1:W2:Y:S02]  /*a970*/  SYNCS.PHASECHK.TRANS64.TRYWAIT P0, [R0+URZ+0xd0], R4 ;  /* 0x0000d004000075a7 */ /* 0x0022a400080011ff */
[----:B--2---:R-:W-:Y:S05]  /*a980*/  @!P0 NANOSLEEP.SYNCS 0x989680 ;  /* 0x009896800000895d */ /* 0x004fea0003900000 */
[----:B------:R-:W2:Y:S02]  /*a990*/  @!P0 SYNCS.PHASECHK.TRANS64 P0, [R0+URZ+0xd0], R4 ;  /* 0x0000d004000085a7 */ /* 0x000ea400080010ff */
[----:B--2---:R-:W-:Y:S05]  /*a9a0*/  @!P0 BRA `(.L_x_71) ;  /* 0xfffffffc00f08947 */ /* 0x004fea000383ffff */
[----:B------:R-:W-:Y:S05]  /*a9b0*/  BRA `(.L_x_173) ;  /* 0xffffff9000547947 */ /* 0x000fea000383ffff */
.L_x_73:
[----:B------:R-:W-:-:S07]  /*a9c0*/  MOV R0, UR31 ;  /* 0x0000001f00007c02 */ /* 0x000fce0008000f00 */
.L_x_174:
[----:B-1----:R1:W2:Y:S02]  /*a9d0*/  SYNCS.PHASECHK.TRANS64.TRYWAIT P0, [R0+URZ+0x110], R4 ;  /* 0x00011004000075a7 */ /* 0x0022a400080011ff */
[----:B--2---:R-:W-:Y:S05]  /*a9e0*/  @!P0 NANOSLEEP.SYNCS 0x989680 ;  /* 0x009896800000895d */ /* 0x004fea0003900000 */
[----:B------:R-:W2:Y:S02]  /*a9f0*/  @!P0 SYNCS.PHASECHK.TRANS64 P0, [R0+URZ+0x110], R4 ;  /* 0x00011004000085a7 */ /* 0x000ea400080010ff */
[----:B--2---:R-:W-:Y:S05]  /*aa00*/  @!P0 BRA `(.L_x_174) ;  /* 0xfffffffc00f08947 */ /* 0x004fea000383ffff */
[----:B------:R-:W-:Y:S05]  /*aa10*/  BRA `(.L_x_175) ;  /* 0xffffff9000a07947 */ /* 0x000fea000383ffff */
.L_x_76:
[----:B------:R-:W-:Y:S07]  /*aa20*/  MOV R0, UR5 ;  /* 0x0000000500007c02 */ /* 0x000fee0008000f00 */
.L_x_176:
[----:B-1----:R1:W2:Y:S02]  /*aa30*/  SYNCS.PHASECHK.TRANS64.TRYWAIT P0, [R0+URZ], R4 ;  /* 0x00000004000075a7 */ /* 0x0022a400080011ff */
[----:B--2---:R-:W-:Y:S05]  /*aa40*/  @!P0 NANOSLEEP.SYNCS 0x989680 ;  /* 0x009896800000895d */ /* 0x004fea0003900000 */
[----:B------:R-:W2:Y:S02]  /*aa50*/  @!P0 SYNCS.PHASECHK.TRANS64 P0, [R0+URZ], R4 ;  /* 0x00000004000085a7 */ /* 0x000ea400080010ff */
[----:B--2---:R-:W-:Y:S05]  /*aa60*/  @!P0 BRA `(.L_x_176) ;  /* 0xfffffffc00f08947 */ /* 0x004fea000383ffff */
[----:B------:R-:W-:Y:S05]  /*aa70*/  BRA `(.L_x_75) ;  /* 0xffffff9000b47947 */ /* 0x000fea000383ffff */
.L_x_80:
[----:B-1----:R-:W-:-:S07]  /*aa80*/  MOV R0, UR4 ;  /* 0x0000000400007c02 */ /* 0x002fce0008000f00 */
.L_x_177:
[----:B-1----:R1:W2:Y:S02]  /*aa90*/  SYNCS.PHASECHK.TRANS64.TRYWAIT P0, [R0+URZ], R2 ;  /* 0x00000002000075a7 */ /* 0x0022a400080011ff */
[----:B--2---:R-:W-:Y:S05]  /*aaa0*/  @!P0 NANOSLEEP.SYNCS 0x989680 ;  /* 0x009896800000895d */ /* 0x004fea0003900000 */
[----:B------:R-:W2:Y:S02]  /*aab0*/  @!P0 SYNCS.PHASECHK.TRANS64 P0, [R0+URZ], R2 ;  /* 0x00000002000085a7 */ /* 0x000ea400080010ff */
[----:B--2---:R-:W-:Y:S05]  /*aac0*/  @!P0 BRA `(.L_x_177) ;  /* 0xfffffffc00f08947 */ /* 0x004fea000383ffff */
[----:B------:R-:W-:Y:S05]  /*aad0*/  BRA `(.L_x_178) ;  /* 0xffffff9400a87947 */ /* 0x000fea000383ffff */
.L_x_81:
[----:B------:R-:W-:-:S07]  /*aae0*/  MOV R0, UR5 ;  /* 0x0000000500007c02 */ /* 0x000fce0008000f00 */
.L_x_179:
[----:B-1----:R1:W2:Y:S02]  /*aaf0*/  SYNCS.PHASECHK.TRANS64.TRYWAIT P0, [R0+URZ], R3 ;  /* 0x00000003000075a7 */ /* 0x0022a400080011ff */
[----:B--2---:R-:W-:Y:S05]  /*ab00*/  @!P0 NANOSLEEP.SYNCS 0x989680 ;  /* 0x009896800000895d */ /* 0x004fea0003900000 */
[----:B------:R-:W2:Y:S02]  /*ab10*/  @!P0 SYNCS.PHASECHK.TRANS64 P0, [R0+URZ], R3 ;  /* 0x00000003000085a7 */ /* 0x000ea400080010ff */
[----:B--2---:R-:W-:Y:S05]  /*ab20*/  @!P0 BRA `(.L_x_179) ;  /* 0xfffffffc00f08947 */ /* 0x004fea000383ffff */
[----:B------:R-:W-:Y:S05]  /*ab30*/  BRA `(.L_x_180) ;  /* 0xffffff9400b47947 */ /* 0x000fea000383ffff */
.L_x_82:
[----:B------:R-:W-:-:S07]  /*ab40*/  MOV R0, UR5 ;  /* 0x0000000500007c02 */ /* 0x000fce0008000f00 */
.L_x_181:
[----:B-1----:R1:W2:Y:S02]  /*ab50*/  SYNCS.PHASECHK.TRANS64.TRYWAIT P0, [R0+URZ], R3 ;  /* 0x00000003000075a7 */ /* 0x0022a400080011ff */
[----:B--2---:R-:W-:Y:S05]  /*ab60*/  @!P0 NANOSLEEP.SYNCS 0x989680 ;  /* 0x009896800000895d */ /* 0x004fea0003900000 */
[----:B------:R-:W2:Y:S02]  /*ab70*/  @!P0 SYNCS.PHASECHK.TRANS64 P0, [R0+URZ], R3 ;  /* 0x00000003000085a7 */ /* 0x000ea400080010ff */
[----:B--2---:R-:W-:Y:S05]  /*ab80*/  @!P0 BRA `(.L_x_181) ;  /* 0xfffffffc00f08947 */ /* 0x004fea000383ffff */
[----:B------:R-:W-:Y:S05]  /*ab90*/  BRA `(.L_x_182) ;  /* 0xffffff9400c07947 */ /* 0x000fea000383ffff */
.L_x_85:
[----:B------:R-:W-:-:S07]  /*aba0*/  MOV R0, UR26 ;  /* 0x0000001a00007c02 */ /* 0x000fce0008000f00 */
.L_x_183:
[----:B-1----:R1:W2:Y:S02]  /*abb0*/  SYNCS.PHASECHK.TRANS64.TRYWAIT P1, [R0+URZ+0x150], R2 ;  /* 0x00015002000075a7 */ /* 0x0022a400080211ff */
[----:B--2---:R-:W-:Y:S05]  /*abc0*/  @!P1 NANOSLEEP.SYNCS 0x989680 ;  /* 0x009896800000995d */ /* 0x004fea0003900000 */
[----:B------:R-:W2:Y:S02]  /*abd0*/  @!P1 SYNCS.PHASECHK.TRANS64 P1, [R0+URZ+0x150], R2 ;  /* 0x00015002000095a7 */ /* 0x000ea400080210ff */
[----:B--2---:R-:W-:Y:S05]  /*abe0*/  @!P1 BRA `(.L_x_183) ;  /* 0xfffffffc00f09947 */ /* 0x004fea000383ffff */
[----:B------:R-:W-:Y:S05]  /*abf0*/  BRA `(.L_x_184) ;  /* 0xffffff98000c7947 */ /* 0x000fea000383ffff */
.L_x_90:
[----:B--2---:R2:W3:Y:S02]  /*ac00*/  SYNCS.PHASECHK.TRANS64.TRYWAIT P0, [R8+URZ+0xd0], R0 ;  /* 0x0000d000080075a7 */ /* 0x0044e400080011ff */
[----:B---3--:R-:W-:Y:S05]  /*ac10*/  @!P0 NANOSLEEP.SYNCS 0x989680 ;  /* 0x009896800000895d */ /* 0x008fea0003900000 */
[----:B------:R-:W3:Y:S02]  /*ac20*/  @!P0 SYNCS.PHASECHK.TRANS64 P0, [R8+URZ+0xd0], R0 ;  /* 0x0000d000080085a7 */ /* 0x000ee400080010ff */
[----:B---3--:R-:W-:Y:S05]  /*ac30*/  @!P0 BRA `(.L_x_90) ;  /* 0xfffffffc00f08947 */ /* 0x008fea000383ffff */
[----:B------:R-:W-:Y:S05]  /*ac40*/  BRA `(.L_x_185) ;  /* 0xffffff9c00447947 */ /* 0x000fea000383ffff */
.L_x_93:
[----:B--2---:R-:W-:Y:S07]  /*ac50*/  MOV R0, UR21 ;  /* 0x0000001500007c02 */ /* 0x004fee0008000f00 */
.L_x_186:
[----:B--2---:R2:W3:Y:S02]  /*ac60*/  SYNCS.PHASECHK.TRANS64.TRYWAIT P1, [R0+URZ+0xc8], R2 ;  /* 0x0000c802000075a7 */ /* 0x0044e400080211ff */
[----:B---3--:R-:W-:Y:S05]  /*ac70*/  @!P1 NANOSLEEP.SYNCS 0x989680 ;  /* 0x009896800000995d */ /* 0x008fea0003900000 */
[----:B------:R-:W3:Y:S02]  /*ac80*/  @!P1 SYNCS.PHASECHK.TRANS64 P1, [R0+URZ+0xc8], R2 ;  /* 0x0000c802000095a7 */ /* 0x000ee400080210ff */
[----:B---3--:R-:W-:Y:S05]  /*ac90*/  @!P1 BRA `(.L_x_186) ;  /* 0xfffffffc00f09947 */ /* 0x008fea000383ffff */
[----:B------:R-:W-:Y:S05]  /*aca0*/  BRA `(.L_x_92) ;  /* 0xffffffa000c07947 */ /* 0x000fea000383ffff */
.L_x_96:
[----:B--2---:R-:W-:Y:S07]  /*acb0*/  MOV R0, UR21 ;  /* 0x0000001500007c02 */ /* 0x004fee0008000f00 */
.L_x_187:
[----:B--2---:R2:W3:Y:S02]  /*acc0*/  SYNCS.PHASECHK.TRANS64.TRYWAIT P0, [R0+URZ+0xa0], R4 ;  /* 0x0000a004000075a7 */ /* 0x0044e400080011ff */
[----:B---3--:R-:W-:Y:S05]  /*acd0*/  @!P0 NANOSLEEP.SYNCS 0x989680 ;  /* 0x009896800000895d */ /* 0x008fea0003900000 */
[----:B------:R-:W3:Y:S02]  /*ace0*/  @!P0 SYNCS.PHASECHK.TRANS64 P0, [R0+URZ+0xa0], R4 ;  /* 0x0000a004000085a7 */ /* 0x000ee400080010ff */
[----:B---3--:R-:W-:Y:S05]  /*acf0*/  @!P0 BRA `(.L_x_187) ;  /* 0xfffffffc00f08947 */ /* 0x008fea000383ffff */
[----:B------:R-:W-:Y:S05]  /*ad00*/  BRA `(.L_x_188) ;  /* 0xffffffa400187947 */ /* 0x000fea000383ffff */
.L_x_97:
[----:B------:R-:W-:Y:S07]  /*ad10*/  MOV R0, UR21 ;  /* 0x0000001500007c02 */ /* 0x000fee0008000f00 */
.L_x_189:
[----:B--2---:R2:W3:Y:S02]  /*ad20*/  SYNCS.PHASECHK.TRANS64.TRYWAIT P0, [R0+URZ+0xa8], R4 ;  /* 0x0000a804000075a7 */ /* 0x0044e400080011ff */
[----:B---3--:R-:W-:Y:S05]  /*ad30*/  @!P0 NANOSLEEP.SYNCS 0x989680 ;  /* 0x009896800000895d */ /* 0x008fea0003900000 */
[----:B------:R-:W3:Y:S02]  /*ad40*/  @!P0 SYNCS.PHASECHK.TRANS64 P0, [R0+URZ+0xa8], R4 ;  /* 0x0000a804000085a7 */ /* 0x000ee400080010ff */
[----:B---3--:R-:W-:Y:S05]  /*ad50*/  @!P0 BRA `(.L_x_189) ;  /* 0xfffffffc00f08947 */ /* 0x008fea000383ffff */
[----:B------:R-:W-:Y:S05]  /*ad60*/  BRA `(.L_x_190) ;  /* 0xffffffa400747947 */ /* 0x000fea000383ffff */
.L_x_98:
[----:B------:R-:W-:Y:S07]  /*ad70*/  MOV R0, UR21 ;  /* 0x0000001500007c02 */ /* 0x000fee0008000f00 */
.L_x_191:
[----:B--2---:R2:W3:Y:S02]  /*ad80*/  SYNCS.PHASECHK.TRANS64.TRYWAIT P0, [R0+URZ+0xb0], R4 ;  /* 0x0000b004000075a7 */ /* 0x0044e400080011ff */
[----:B---3--:R-:W-:Y:S05]  /*ad90*/  @!P0 NANOSLEEP.SYNCS 0x989680 ;  /* 0x009896800000895d */ /* 0x008fea0003900000 */
[----:B------:R-:W3:Y:S02]  /*ada0*/  @!P0 SYNCS.PHASECHK.TRANS64 P0, [R0+URZ+0xb0], R4 ;  /* 0x0000b004000085a7 */ /* 0x000ee400080010ff */
[----:B---3--:R-:W-:Y:S05]  /*adb0*/  @!P0 BRA `(.L_x_191) ;  /* 0xfffffffc00f08947 */ /* 0x008fea000383ffff */
[----:B------:R-:W-:Y:S05]  /*adc0*/  BRA `(.L_x_192) ;  /* 0xffffffa400d47947 */ /* 0x000fea000383ffff */
.L_x_99:
[----:B------:R-:W-:Y:S07]  /*add0*/  MOV R0, UR21 ;  /* 0x0000001500007c02 */ /* 0x000fee0008000f00 */
.L_x_193:
[----:B--2---:R2:W3:Y:S02]  /*ade0*/  SYNCS.PHASECHK.TRANS64.TRYWAIT P0, [R0+URZ+0xb8], R4 ;  /* 0x0000b804000075a7 */ /* 0x0044e400080011ff */
[----:B---3--:R-:W-:Y:S05]  /*adf0*/  @!P0 NANOSLEEP.SYNCS 0x989680 ;  /* 0x009896800000895d */ /* 0x008fea0003900000 */
[----:B------:R-:W3:Y:S02]  /*ae00*/  @!P0 SYNCS.PHASECHK.TRANS64 P0, [R0+URZ+0xb8], R4 ;  /* 0x0000b804000085a7 */ /* 0x000ee400080010ff */
[----:B---3--:R-:W-:Y:S05]  /*ae10*/  @!P0 BRA `(.L_x_193) ;  /* 0xfffffffc00f08947 */ /* 0x008fea000383ffff */
[----:B------:R-:W-:Y:S05]  /*ae20*/  BRA `(.L_x_194) ;  /* 0xffffffa8003c7947 */ /* 0x000fea000383ffff */
.L_x_101:
[----:B------:R-:W-:-:S07]  /*ae30*/  MOV R0, UR21 ;  /* 0x0000001500007c02 */ /* 0x000fce0008000f00 */
.L_x_195:
[----:B---3--:R3:W4:Y:S02]  /*ae40*/  SYNCS.PHASECHK.TRANS64.TRYWAIT P0, [R0+URZ+0xa0], R2 ;  /* 0x0000a002000075a7 */ /* 0x00872400080011ff */
[----:B----4-:R-:W-:Y:S05]  /*ae50*/  @!P0 NANOSLEEP.SYNCS 0x989680 ;  /* 0x009896800000895d */ /* 0x010fea0003900000 */
[----:B------:R-:W4:Y:S02]  /*ae60*/  @!P0 SYNCS.PHASECHK.TRANS64 P0, [R0+URZ+0xa0], R2 ;  /* 0x0000a002000085a7 */ /* 0x000f2400080010ff */
[----:B----4-:R-:W-:Y:S05]  /*ae70*/  @!P0 BRA `(.L_x_195) ;  /* 0xfffffffc00f08947 */ /* 0x010fea000383ffff */
[----:B------:R-:W-:Y:S05]  /*ae80*/  BRA `(.L_x_196) ;  /* 0xffffffa800c87947 */ /* 0x000fea000383ffff */
.L_x_102:
[----:B---3--:R-:W-:-:S07]  /*ae90*/  MOV R0, UR21 ;  /* 0x0000001500007c02 */ /* 0x008fce0008000f00 */
.L_x_197:
[----:B---3--:R3:W4:Y:S02]  /*aea0*/  SYNCS.PHASECHK.TRANS64.TRYWAIT P0, [R0+URZ+0xa8], R2 ;  /* 0x0000a802000075a7 */ /* 0x00872400080011ff */
[----:B----4-:R-:W-:Y:S05]  /*aeb0*/  @!P0 NANOSLEEP.SYNCS 0x989680 ;  /* 0x009896800000895d */ /* 0x010fea0003900000 */
[----:B------:R-:W4:Y:S02]  /*aec0*/  @!P0 SYNCS.PHASECHK.TRANS64 P0, [R0+URZ+0xa8], R2 ;  /* 0x0000a802000085a7 */ /* 0x000f2400080010ff */
[----:B----4-:R-:W-:Y:S05]  /*aed0*/  @!P0 BRA `(.L_x_197) ;  /* 0xfffffffc00f08947 */ /* 0x010fea000383ffff */
[----:B------:R-:W-:Y:S05]  /*aee0*/  BRA `(.L_x_198) ;  /* 0xffffffa800b87947 */ /* 0x000fea000383ffff */
.L_x_103:
[----:B---3--:R-:W-:-:S07]  /*aef0*/  MOV R0, UR21 ;  /* 0x0000001500007c02 */ /* 0x008fce0008000f00 */
.L_x_199:
[----:B---3--:R3:W4:Y:S02]  /*af00*/  SYNCS.PHASECHK.TRANS64.TRYWAIT P0, [R0+URZ+0xb0], R2 ;  /* 0x0000b002000075a7 */ /* 0x00872400080011ff */
[----:B----4-:R-:W-:Y:S05]  /*af10*/  @!P0 NANOSLEEP.SYNCS 0x989680 ;  /* 0x009896800000895d */ /* 0x010fea0003900000 */
[----:B------:R-:W4:Y:S02]  /*af20*/  @!P0 SYNCS.PHASECHK.TRANS64 P0, [R0+URZ+0xb0], R2 ;  /* 0x0000b002000085a7 */ /* 0x000f2400080010ff */
[----:B----4-:R-:W-:Y:S05]  /*af30*/  @!P0 BRA `(.L_x_199) ;  /* 0xfffffffc00f08947 */ /* 0x010fea000383ffff */
[----:B------:R-:W-:Y:S05]  /*af40*/  BRA `(.L_x_200) ;  /* 0xffffffa800a87947 */ /* 0x000fea000383ffff */
.L_x_105:
[----:B-1----:R1:W2:Y:S02]  /*af50*/  SYNCS.PHASECHK.TRANS64.TRYWAIT P0, [R3+URZ+0xd0], R0 ;  /* 0x0000d000030075a7 */ /* 0x0022a400080011ff */
[----:B--2---:R-:W-:Y:S05]  /*af60*/  @!P0 NANOSLEEP.SYNCS 0x989680 ;  /* 0x009896800000895d */ /* 0x004fea0003900000 */
[----:B------:R-:W2:Y:S02]  /*af70*/  @!P0 SYNCS.PHASECHK.TRANS64 P0, [R3+URZ+0xd0], R0 ;  /* 0x0000d000030085a7 */ /* 0x000ea400080010ff */
[----:B--2---:R-:W-:Y:S05]  /*af80*/  @!P0 BRA `(.L_x_105) ;  /* 0xfffffffc00f08947 */ /* 0x004fea000383ffff */
[----:B------:R-:W-:Y:S05]  /*af90*/  BRA `(.L_x_201) ;  /* 0xffffffac00647947 */ /* 0x000fea000383ffff */
.L_x_116:
[----:B-1----:R1:W2:Y:S02]  /*afa0*/  SYNCS.PHASECHK.TRANS64.TRYWAIT P1, [R3+URZ+0x80], R0 ;  /* 0x00008000030075a7 */ /* 0x0022a400080211ff */
[----:B--2---:R-:W-:Y:S05]  /*afb0*/  @!P1 NANOSLEEP.SYNCS 0x989680 ;  /* 0x009896800000995d */ /* 0x004fea0003900000 */
[----:B------:R-:W2:Y:S02]  /*afc0*/  @!P1 SYNCS.PHASECHK.TRANS64 P1, [R3+URZ+0x80], R0 ;  /* 0x00008000030095a7 */ /* 0x000ea400080210ff */
[----:B--2---:R-:W-:Y:S05]  /*afd0*/  @!P1 BRA `(.L_x_116) ;  /* 0xfffffffc00f09947 */ /* 0x004fea000383ffff */
[----:B------:R-:W-:Y:S05]  /*afe0*/  BRA `(.L_x_115) ;  /* 0xffffffb800cc7947 */ /* 0x000fea000383ffff */
.L_x_118:
[----:B-1----:R1:W2:Y:S02]  /*aff0*/  SYNCS.PHASECHK.TRANS64.TRYWAIT P0, [R80+URZ+0xf0], R4 ;  /* 0x0000f004500075a7 */ /* 0x0022a400080011ff */
[----:B--2---:R-:W-:Y:S05]  /*b000*/  @!P0 NANOSLEEP.SYNCS 0x989680 ;  /* 0x009896800000895d */ /* 0x004fea0003900000 */
[----:B------:R-:W2:Y:S02]  /*b010*/  @!P0 SYNCS.PHASECHK.TRANS64 P0, [R80+URZ+0xf0], R4 ;  /* 0x0000f004500085a7 */ /* 0x000ea400080010ff */
[----:B--2---:R-:W-:Y:S05]  /*b020*/  @!P0 BRA `(.L_x_118) ;  /* 0xfffffffc00f08947 */ /* 0x004fea000383ffff */
[----:B------:R-:W-:Y:S05]  /*b030*/  BRA `(.L_x_117) ;  /* 0xffffffbc00207947 */ /* 0x000fea000383ffff */
.L_x_126:
[----:B--2---:R2:W3:Y:S02]  /*b040*/  SYNCS.PHASECHK.TRANS64.TRYWAIT P0, [R0+URZ+0x80], R2 ;  /* 0x00008002000075a7 */ /* 0x0044e400080011ff */
[----:B---3--:R-:W-:Y:S05]  /*b050*/  @!P0 NANOSLEEP.SYNCS 0x989680 ;  /* 0x009896800000895d */ /* 0x008fea0003900000 */
[----:B------:R-:W3:Y:S02]  /*b060*/  @!P0 SYNCS.PHASECHK.TRANS64 P0, [R0+URZ+0x80], R2 ;  /* 0x00008002000085a7 */ /* 0x000ee400080010ff */
[----:B---3--:R-:W-:Y:S05]  /*b070*/  @!P0 BRA `(.L_x_126) ;  /* 0xfffffffc00f08947 */ /* 0x008fea000383ffff */
[----:B------:R-:W-:Y:S05]  /*b080*/  BRA `(.L_x_125) ;  /* 0xffffffc8002c7947 */ /* 0x000fea000383ffff */
.L_x_134:
[----:B--2---:R2:W3:Y:S02]  /*b090*/  SYNCS.PHASECHK.TRANS64.TRYWAIT P0, [R0+URZ+0x80], R4 ;  /* 0x00008004000075a7 */ /* 0x0044e400080011ff */
[----:B---3--:R-:W-:Y:S05]  /*b0a0*/  @!P0 NANOSLEEP.SYNCS 0x989680 ;  /* 0x009896800000895d */ /* 0x008fea0003900000 */
[----:B------:R-:W3:Y:S02]  /*b0b0*/  @!P0 SYNCS.PHASECHK.TRANS64 P0, [R0+URZ+0x80], R4 ;  /* 0x00008004000085a7 */ /* 0x000ee400080010ff */
[----:B---3--:R-:W-:Y:S05]  /*b0c0*/  @!P0 BRA `(.L_x_134) ;  /* 0xfffffffc00f08947 */ /* 0x008fea000383ffff */
[----:B------:R-:W-:Y:S05]  /*b0d0*/  BRA `(.L_x_133) ;  /* 0xffffffd4007c7947 */ /* 0x000fea000383ffff */
.L_x_142:
[----:B--2---:R2:W3:Y:S02]  /*b0e0*/  SYNCS.PHASECHK.TRANS64.TRYWAIT P0, [R0+URZ+0x80], R2 ;  /* 0x00008002000075a7 */ /* 0x0044e400080011ff */
[----:B---3--:R-:W-:Y:S05]  /*b0f0*/  @!P0 NANOSLEEP.SYNCS 0x989680 ;  /* 0x009896800000895d */ /* 0x008fea0003900000 */
[----:B------:R-:W3:Y:S02]  /*b100*/  @!P0 SYNCS.PHASECHK.TRANS64 P0, [R0+URZ+0x80], R2 ;  /* 0x00008002000085a7 */ /* 0x000ee400080010ff */
[----:B---3--:R-:W-:Y:S05]  /*b110*/  @!P0 BRA `(.L_x_142) ;  /* 0xfffffffc00f08947 */ /* 0x008fea000383ffff */
[----:B------:R-:W-:Y:S05]  /*b120*/  BRA `(.L_x_141) ;  /* 0xffffffe000d87947 */ /* 0x000fea000383ffff */
        .weak           $__internal_0_$__cuda_sm10x_tcgen05_guardrail_trap_col_being_dealloced_not_returned_by_alloc
        .type           $__internal_0_$__cuda_sm10x_tcgen05_guardrail_trap_col_being_dealloced_not_returned_by_alloc,@function
        .size           $__internal_0_$__cuda_sm10x_tcgen05_guardrail_trap_col_being_dealloced_not_returned_by_alloc,($__internal_1_$__cuda_sm10x_tcgen05_guardrail_trap_phase_invalid_during_alloc - $__internal_0_$__cuda_sm10x_tcgen05_guardrail_trap_col_being_dealloced_not_returned_by_alloc)
$__internal_0_$__cuda_sm10x_tcgen05_guardrail_trap_col_being_dealloced_not_returned_by_alloc:
[----:B------:R-:W-:Y:S05]  /*b130*/  BPT.TRAP 0x1 ;  /* 0x000000040000795c */ /* 0x000fea0000300000 */
[----:B------:R-:W-:-:S04]  /*b140*/  HFMA2 R3, -RZ, RZ, 0, 0 ;  /* 0x00000000ff037431 */ /* 0x000fc800000001ff */
[----:B------:R-:W-:Y:S05]  /*b150*/  RET.REL.NODEC R2 `(_ZN7cutlass13device_kernelINS_4gemm6kernel13GemmUniversalIN4cute5tupleIJiiiiEEENS1_10collective13CollectiveMmaINS1_35MainloopSm100TmaUmmaWarpSpecializedILi8ELi2ELi4ENS5_IJNS4_1CILi4EEENSA_ILi1EEESC_EEEEENS5_IJNSA_ILi128EEENSA_ILi256EEESF_EEEaNS5_IJlSC_lEEEaSI_NS4_8TiledMMAINS4_8MMA_AtomIJNS4_21SM100_MMA_S8_2x1SM_SSIaaiLi128ELi256ELNS4_4UMMA5MajorE0ELSN_0ELNSM_8SaturateE0EEEEEENS4_6LayoutINS5_IJSC_SC_SC_EEENS5_IJNSA_ILi0EEEST_ST_EEEEENS5_IJNS4_10UnderscoreESW_SW_EEEEENS4_18SM100_TMA_2SM_LOADENS4_14ComposedLayoutINS4_7SwizzleILi3ELi4ELi3EEENS4_18smem_ptr_flag_bitsILi8EEENSR_INS5_IJNSA_ILi8EEESF_EEENS5_IJSF_SC_EEEEEEEvNS4_8identityENS4_28SM100_TMA_2SM_LOAD_MULTICASTES19_vS1A_EENS_8epilogue10collective18CollectiveEpilogueINS1D_23Sm100TmaWarpSpecializedILi4ELi2ELi32ELb0ELb0EEEJNS5_IJNSA_ILi64EEESG_SF_EEENS5_IJNSR_IS1I_SC_EENSR_INS5_IJNSA_ILi32EEENSA_ILi2EEEEEENS5_IJSC_SF_EEEEEEEEaSI_aSI_NS1D_6fusion15FusionCallbacksIS1H_NS1R_17LinearCombinationIaiaiLNS_15FloatRoundStyleE2EEES1J_S1Q_JEEENS4_5SM1004TMEM4LOAD26SM100_TMEM_LOAD_32dp32b32xENS4_13SM90_TMA_LOADENS10_INS11_ILi1ELi4ELi3EEES14_NSR_INS5_IJS15_S1L_EEENS5_IJS1L_SC_EEEEEEENS4_39AutoVectorizingCopyWithAssumedAlignmentILi128EEENS4_14SM90_TMA_STOREES26_S28_S28_EEEvvEEEEvNT_6ParamsE) ;  /* 0xffffff4c02a87950 */ /* 0x000fea0003c3ffff */
        .weak           $__internal_1_$__cuda_sm10x_tcgen05_guardrail_trap_phase_invalid_during_alloc
        .type           $__internal_1_$__cuda_sm10x_tcgen05_guardrail_trap_phase_invalid_during_alloc,@function
        .size           $__internal_1_$__cuda_sm10x_tcgen05_guardrail_trap_phase_invalid_during_alloc,($__internal_2_$__cuda_sm10x_tcgen05_guardrail_trap_unallocated_columns_being_dealloced - $__internal_1_$__cuda_sm10x_tcgen05_guardrail_trap_phase_invalid_during_alloc)
$__internal_1_$__cuda_sm10x_tcgen05_guardrail_trap_phase_invalid_during_alloc:
[----:B------:R-:W-:Y:S05]  /*b160*/  BPT.TRAP 0x1 ;  /* 0x000000040000795c */ /* 0x000fea0000300000 */
[----:B------:R-:W-:-:S04]  /*b170*/  MOV R5, 0x0 ;  /* 0x0000000000057802 */ /* 0x000fc80000000f00 */
[----:B------:R-:W-:Y:S05]  /*b180*/  RET.REL.NODEC R4 `(_ZN7cutlass13device_kernelINS_4gemm6kernel13GemmUniversalIN4cute5tupleIJiiiiEEENS1_10collective13CollectiveMmaINS1_35MainloopSm100TmaUmmaWarpSpecializedILi8ELi2ELi4ENS5_IJNS4_1CILi4EEENSA_ILi1EEESC_EEEEENS5_IJNSA_ILi128EEENSA_ILi256EEESF_EEEaNS5_IJlSC_lEEEaSI_NS4_8TiledMMAINS4_8MMA_AtomIJNS4_21SM100_MMA_S8_2x1SM_SSIaaiLi128ELi256ELNS4_4UMMA5MajorE0ELSN_0ELNSM_8SaturateE0EEEEEENS4_6LayoutINS5_IJSC_SC_SC_EEENS5_IJNSA_ILi0EEEST_ST_EEEEENS5_IJNS4_10UnderscoreESW_SW_EEEEENS4_18SM100_TMA_2SM_LOADENS4_14ComposedLayoutINS4_7SwizzleILi3ELi4ELi3EEENS4_18smem_ptr_flag_bitsILi8EEENSR_INS5_IJNSA_ILi8EEESF_EEENS5_IJSF_SC_EEEEEEEvNS4_8identityENS4_28SM100_TMA_2SM_LOAD_MULTICASTES19_vS1A_EENS_8epilogue10collective18CollectiveEpilogueINS1D_23Sm100TmaWarpSpecializedILi4ELi2ELi32ELb0ELb0EEEJNS5_IJNSA_ILi64EEESG_SF_EEENS5_IJNSR_IS1I_SC_EENSR_INS5_IJNSA_ILi32EEENSA_ILi2EEEEEENS5_IJSC_SF_EEEEEEEEaSI_aSI_NS1D_6fusion15FusionCallbacksIS1H_NS1R_17LinearCombinationIaiaiLNS_15FloatRoundStyleE2EEES1J_S1Q_JEEENS4_5SM1004TMEM4LOAD26SM100_TMEM_LOAD_32dp32b32xENS4_13SM90_TMA_LOADENS10_INS11_ILi1ELi4ELi3EEES14_NSR_INS5_IJS15_S1L_EEENS5_IJS1L_SC_EEEEEEENS4_39AutoVectorizingCopyWithAssumedAlignmentILi128EEENS4_14SM90_TMA_STOREES26_S28_S28_EEEvvEEEEvNT_6ParamsE) ;  /* 0xffffff4c049c7950 */ /* 0x000fea0003c3ffff */
        .weak           $__internal_2_$__cuda_sm10x_tcgen05_guardrail_trap_unallocated_columns_being_dealloced
        .type           $__internal_2_$__cuda_sm10x_tcgen05_guardrail_trap_unallocated_columns_being_dealloced,@function
        .size           $__internal_2_$__cuda_sm10x_tcgen05_guardrail_trap_unallocated_columns_being_dealloced,(.L_x_203 - $__internal_2_$__cuda_sm10x_tcgen05_guardrail_trap_unallocated_columns_being_dealloced)
$__internal_2_$__cuda_sm10x_tcgen05_guardrail_trap_unallocated_columns_being_dealloced:
[----:B------:R-:W-:Y:S05]  /*b190*/  BPT.TRAP 0x1 ;  /* 0x000000040000795c */ /* 0x000fea0000300000 */
[----:B------:R-:W-:-:S04]  /*b1a0*/  HFMA2 R3, -RZ, RZ, 0, 0 ;  /* 0x00000000ff037431 */ /* 0x000fc800000001ff */
[----:B------:R-:W-:Y:S05]  /*b1b0*/  RET.REL.NODEC R2 `(_ZN7cutlass13device_kernelINS_4gemm6kernel13GemmUniversalIN4cute5tupleIJiiiiEEENS1_10collective13CollectiveMmaINS1_35MainloopSm100TmaUmmaWarpSpecializedILi8ELi2ELi4ENS5_IJNS4_1CILi4EEENSA_ILi1EEESC_EEEEENS5_IJNSA_ILi128EEENSA_ILi256EEESF_EEEaNS5_IJlSC_lEEEaSI_NS4_8TiledMMAINS4_8MMA_AtomIJNS4_21SM100_MMA_S8_2x1SM_SSIaaiLi128ELi256ELNS4_4UMMA5MajorE0ELSN_0ELNSM_8SaturateE0EEEEEENS4_6LayoutINS5_IJSC_SC_SC_EEENS5_IJNSA_ILi0EEEST_ST_EEEEENS5_IJNS4_10UnderscoreESW_SW_EEEEENS4_18SM100_TMA_2SM_LOADENS4_14ComposedLayoutINS4_7SwizzleILi3ELi4ELi3EEENS4_18smem_ptr_flag_bitsILi8EEENSR_INS5_IJNSA_ILi8EEESF_EEENS5_IJSF_SC_EEEEEEEvNS4_8identityENS4_28SM100_TMA_2SM_LOAD_MULTICASTES19_vS1A_EENS_8epilogue10collective18CollectiveEpilogueINS1D_23Sm100TmaWarpSpecializedILi4ELi2ELi32ELb0ELb0EEEJNS5_IJNSA_ILi64EEESG_SF_EEENS5_IJNSR_IS1I_SC_EENSR_INS5_IJNSA_ILi32EEENSA_ILi2EEEEEENS5_IJSC_SF_EEEEEEEEaSI_aSI_NS1D_6fusion15FusionCallbacksIS1H_NS1R_17LinearCombinationIaiaiLNS_15FloatRoundStyleE2EEES1J_S1Q_JEEENS4_5SM1004TMEM4LOAD26SM100_TMEM_LOAD_32dp32b32xENS4_13SM90_TMA_LOADENS10_INS11_ILi1ELi4ELi3EEES14_NSR_INS5_IJS15_S1L_EEENS5_IJS1L_SC_EEEEEEENS4_39AutoVectorizingCopyWithAssumedAlignmentILi128EEENS4_14SM90_TMA_STOREES26_S28_S28_EEEvvEEEEvNT_6ParamsE) ;  /* 0xffffff4c02907950 */ /* 0x000fea0003c3ffff */
.L_x_202:
[----:B------:R-:W-:-:S00]  /*b1c0*/  BRA `(.L_x_202) ;  /* 0xfffffffc00fc7947 */ /* 0x000fc0000383ffff */
[----:B------:R-:W-:-:S00]  /*b1d0*/  NOP ;  /* 0x0000000000007918 */ /* 0x000fc00000000000 */
        /* <DEDUP_REMOVED lines=10> */
.L_x_203:


//--------------------- .nv.global.init           --------------------------
	.section	.nv.global.init,"aw",@progbits
.nv.global.init:
	.type		$str$27,@object
	.size		$str$27,($str$28 - $str$27)
$str$27:
        /*0000*/ 	.byte	0x28, 0x61, 0x64, 0x64, 0x72, 0x65, 0x73, 0x73, 0x20, 0x26, 0x20, 0x6d, 0x61, 0x73, 0x6b, 0x29
        /*0010*/ 	.byte	0x20, 0x3d, 0x3d, 0x20, 0x30, 0x00
	.type		$str$28,@object
	.size		$str$28,($str$26 - $str$28)
$str$28:
        /*0016*/ 	.byte	0x2f, 0x74, 0x6d, 0x70, 0x2f, 0x63, 0x75, 0x74, 0x6c, 0x61, 0x73, 0x73, 0x5f, 0x73, 0x77, 0x65
        /*0026*/ 	.byte	0x65, 0x70, 0x5f, 0x73, 0x72, 0x63, 0x2f, 0x69, 0x6e, 0x63, 0x6c, 0x75, 0x64, 0x65, 0x2f, 0x63
        /*0036*/ 	.byte	0x75, 0x74, 0x65, 0x2f, 0x70, 0x6f, 0x69, 0x6e, 0x74, 0x65, 0x72, 0x5f, 0x66, 0x6c, 0x61, 0x67
        /*0046*/ 	.byte	0x67, 0x65, 0x64, 0x2e, 0x68, 0x70, 0x70, 0x00
	.type		$str$26,@object
	.size		$str$26,($str$25 - $str$26)
$str$26:
        /*004e*/ 	.byte	0x2f, 0x74, 0x6d, 0x70, 0x2f, 0x63, 0x75, 0x74, 0x6c, 0x61, 0x73, 0x73, 0x5f, 0x73, 0x77, 0x65
        /*005e*/ 	.byte	0x65, 0x70, 0x5f, 0x73, 0x72, 0x63, 0x2f, 0x69, 0x6e, 0x63, 0x6c, 0x75, 0x64, 0x65, 0x2f, 0x63
        /*006e*/ 	.byte	0x75, 0x74, 0x65, 0x2f, 0x61, 0x74, 0x6f, 0x6d, 0x2f, 0x63, 0x6f, 0x70, 0x79, 0x5f, 0x74, 0x72
        /*007e*/ 	.byte	0x61, 0x69, 0x74, 0x73, 0x5f, 0x73, 0x6d, 0x31, 0x30, 0x30, 0x2e, 0x68, 0x70, 0x70, 0x00
	.type		$str$25,@object
	.size		$str$25,(__unnamed_1 - $str$25)
$str$25:
        /*008d*/ 	.byte	0x28, 0x28, 0x75, 0x69, 0x6e, 0x74, 0x33, 0x32, 0x5f, 0x74, 0x28, 0x74, 0x68, 0x72, 0x65, 0x61
        /*009d*/ 	.byte	0x64, 0x49, 0x64, 0x78, 0x2e, 0x78, 0x29, 0x20, 0x2f, 0x20, 0x33, 0x32, 0x29, 0x20, 0x25, 0x20
        /*00ad*/ 	.byte	0x34, 0x29, 0x20, 0x3d, 0x3d, 0x20, 0x28, 0x28, 0x28, 0x74, 0x6d, 0x65, 0x6d, 0x5f, 0x61, 0x64
        /*00bd*/ 	.byte	0x64, 0x72, 0x20, 0x3e, 0x3e, 0x20, 0x31, 0x36, 0x29, 0x20, 0x2f, 0x20, 0x33, 0x32, 0x29, 0x20
        /*00cd*/ 	.byte	0x25, 0x20, 0x34, 0x29, 0x00
	.type		__unnamed_1,@object
	.size		__unnamed_1,(__unnamed_2 - __unnamed_1)
__unnamed_1:
        /*00d2*/ 	.byte	0x61, 0x75, 0x74, 0x6f, 0x20, 0x63, 0x75, 0x74, 0x65, 0x3a, 0x3a, 0x61, 0x73, 0x5f, 0x70, 0x6f
        /* <DEDUP_REMOVED lines=24> */
        /*0262*/ 	.byte	0x3e, 0x3e, 0x5d, 0x00
	.type		__unnamed_2,@object
	.size		__unnamed_2,(__unnamed_3 - __unnamed_2)
__unnamed_2:
        /* <DEDUP_REMOVED lines=26> */
	.type		__unnamed_3,@object
	.size		__unnamed_3,(.L_3 - __unnamed_3)
__unnamed_3:
        /* <DEDUP_REMOVED lines=41> */
.L_3:


//--------------------- .nv.shared._ZN7cutlass13device_kernelINS_4gemm6kernel13GemmUniversalIN4cute5tupleIJiiiiEEENS1_10collective13CollectiveMmaINS1_35MainloopSm100TmaUmmaWarpSpecializedILi8ELi2ELi4ENS5_IJNS4_1CILi4EEENSA_ILi1EEESC_EEEEENS5_IJNSA_ILi128EEENSA_ILi256EEESF_EEEaNS5_IJlSC_lEEEaSI_NS4_8TiledMMAINS4_8MMA_AtomIJNS4_21SM100_MMA_S8_2x1SM_SSIaaiLi128ELi256ELNS4_4UMMA5MajorE0ELSN_0ELNSM_8SaturateE0EEEEEENS4_6LayoutINS5_IJSC_SC_SC_EEENS5_IJNSA_ILi0EEEST_ST_EEEEENS5_IJNS4_10UnderscoreESW_SW_EEEEENS4_18SM100_TMA_2SM_LOADENS4_14ComposedLayoutINS4_7SwizzleILi3ELi4ELi3EEENS4_18smem_ptr_flag_bitsILi8EEENSR_INS5_IJNSA_ILi8EEESF_EEENS5_IJSF_SC_EEEEEEEvNS4_8identityENS4_28SM100_TMA_2SM_LOAD_MULTICASTES19_vS1A_EENS_8epilogue10collective18CollectiveEpilogueINS1D_23Sm100TmaWarpSpecializedILi4ELi2ELi32ELb0ELb0EEEJNS5_IJNSA_ILi64EEESG_SF_EEENS5_IJNSR_IS1I_SC_EENSR_INS5_IJNSA_ILi32EEENSA_ILi2EEEEEENS5_IJSC_SF_EEEEEEEEaSI_aSI_NS1D_6fusion15FusionCallbacksIS1H_NS1R_17LinearCombinationIaiaiLNS_15FloatRoundStyleE2EEES1J_S1Q_JEEENS4_5SM1004TMEM4LOAD26SM100_TMEM_LOAD_32dp32b32xENS4_13SM90_TMA_LOADENS10_INS11_ILi1ELi4ELi3EEES14_NSR_INS5_IJS15_S1L_EEENS5_IJS1L_SC_EEEEEEENS4_39AutoVectorizingCopyWithAssumedAlignmentILi128EEENS4_14SM90_TMA_STOREES26_S28_S28_EEEvvEEEEvNT_6ParamsE --------------------------
	.section	.nv.shared._ZN7cutlass13device_kernelINS_4gemm6kernel13GemmUniversalIN4cute5tupleIJiiiiEEENS1_10collective13CollectiveMmaINS1_35MainloopSm100TmaUmmaWarpSpecializedILi8ELi2ELi4ENS5_IJNS4_1CILi4EEENSA_ILi1EEESC_EEEEENS5_IJNSA_ILi128EEENSA_ILi256EEESF_EEEaNS5_IJlSC_lEEEaSI_NS4_8TiledMMAINS4_8MMA_AtomIJNS4_21SM100_MMA_S8_2x1SM_SSIaaiLi128ELi256ELNS4_4UMMA5MajorE0ELSN_0ELNSM_8SaturateE0EEEEEENS4_6LayoutINS5_IJSC_SC_SC_EEENS5_IJNSA_ILi0EEEST_ST_EEEEENS5_IJNS4_10UnderscoreESW_SW_EEEEENS4_18SM100_TMA_2SM_LOADENS4_14ComposedLayoutINS4_7SwizzleILi3ELi4ELi3EEENS4_18smem_ptr_flag_bitsILi8EEENSR_INS5_IJNSA_ILi8EEESF_EEENS5_IJSF_SC_EEEEEEEvNS4_8identityENS4_28SM100_TMA_2SM_LOAD_MULTICASTES19_vS1A_EENS_8epilogue10collective18CollectiveEpilogueINS1D_23Sm100TmaWarpSpecializedILi4ELi2ELi32ELb0ELb0EEEJNS5_IJNSA_ILi64EEESG_SF_EEENS5_IJNSR_IS1I_SC_EENSR_INS5_IJNSA_ILi32EEENSA_ILi2EEEEEENS5_IJSC_SF_EEEEEEEEaSI_aSI_NS1D_6fusion15FusionCallbacksIS1H_NS1R_17LinearCombinationIaiaiLNS_15FloatRoundStyleE2EEES1J_S1Q_JEEENS4_5SM1004TMEM4LOAD26SM100_TMEM_LOAD_32dp32b32xENS4_13SM90_TMA_LOADENS10_INS11_ILi1ELi4ELi3EEES14_NSR_INS5_IJS15_S1L_EEENS5_IJS1L_SC_EEEEEEENS4_39AutoVectorizingCopyWithAssumedAlignmentILi128EEENS4_14SM90_TMA_STOREES26_S28_S28_EEEvvEEEEvNT_6ParamsE,"aw",@nobits
	.sectionflags	@""
	.align	16
	.zero		1024


//--------------------- .nv.shared.reserved.0     --------------------------
	.section	.nv.shared.reserved.0,"aw",@nobits
	.weak		__nv_reservedSMEM_offset_0_alias
	.size		__nv_reservedSMEM_offset_0_alias, 0, 64
	.other		__nv_reservedSMEM_offset_0_alias,@"STO_CUDA_RESERVED_SHARED STV_DEFAULT"
__nv_reservedSMEM_offset_0_alias:
	.zero		0
.nv.shared.reserved.0:
	.zero		64
	.weak		__nv_reservedSMEM_tcgen05_partition
	.type		__nv_reservedSMEM_tcgen05_partition,@object
	.size		__nv_reservedSMEM_tcgen05_partition,(.L_0 - __nv_reservedSMEM_tcgen05_partition)
__nv_reservedSMEM_tcgen05_partition:
	.zero		32
.L_0:


//--------------------- .nv.global                --------------------------
	.section	.nv.global,"aw",@nobits
.nv.global:
	.type		_ZN40_INTERNAL_2f015bf8_4_k_cu_1e88f126_303114cute1_E,@object
	.size		_ZN40_INTERNAL_2f015bf8_4_k_cu_1e88f126_303114cute1_E,(_ZN40_INTERNAL_2f015bf8_4_k_cu_1e88f126_303114cuda3std3__45__cpo6cbeginE - _ZN40_INTERNAL_2f015bf8_4_k_cu_1e88f126_303114cute1_E)
_ZN40_INTERNAL_2f015bf8_4_k_cu_1e88f126_303114cute1_E:
	.zero		1
	.type		_ZN40_INTERNAL_2f015bf8_4_k_cu_1e88f126_303114cuda3std3__45__cpo6cbeginE,@object
	.size		_ZN40_INTERNAL_2f015bf8_4_k_cu_1e88f126_303114cuda3std3__45__cpo6cbeginE,(_ZN40_INTERNAL_2f015bf8_4_k_cu_1e88f126_303114cuda3std3__48in_placeE - _ZN40_INTERNAL_2f015bf8_4_k_cu_1e88f126_303114cuda3std3__45__cpo6cbeginE)
_ZN40_INTERNAL_2f015bf8_4_k_cu_1e88f126_303114cuda3std3__45__cpo6cbeginE:
	.zero		1
	.type		_ZN40_INTERNAL_2f015bf8_4_k_cu_1e88f126_303114cuda3std3__48in_placeE,@object
	.size		_ZN40_INTERNAL_2f015bf8_4_k_cu_1e88f126_303114cuda3std3__48in_placeE,(_ZN40_INTERNAL_2f015bf8_4_k_cu_1e88f126_303114cuda3std6ranges3__45__cpo9iter_moveE - _ZN40_INTERNAL_2f015bf8_4_k_cu_1e88f126_303114cuda3std3__48in_placeE)
_ZN40_INTERNAL_2f015bf8_4_k_cu_1e88f126_303114cuda3std3__48in_placeE:
	.zero		1
	.type		_ZN40_INTERNAL_2f015bf8_4_k_cu_1e88f126_303114cuda3std6ranges3__45__cpo9iter_moveE,@object
	.size		_ZN40_INTERNAL_2f015bf8_4_k_cu_1e88f126_303114cuda3std6ranges3__45__cpo9iter_moveE,(_ZN40_INTERNAL_2f015bf8_4_k_cu_1e88f126_303114cuda3std3__45__cpo5beginE - _ZN40_INTERNAL_2f015bf8_4_k_cu_1e88f126_303114cuda3std6ranges3__45__cpo9iter_moveE)
_ZN40_INTERNAL_2f015bf8_4_k_cu_1e88f126_303114cuda3std6ranges3__45__cpo9iter_moveE:
	.zero		1
	.type		_ZN40_INTERNAL_2f015bf8_4_k_cu_1e88f126_303114cuda3std3__45__cpo5beginE,@object
	.size		_ZN40_INTERNAL_2f015bf8_4_k_cu_1e88f126_303114cuda3std3__45__cpo5beginE,(_ZN40_INTERNAL_2f015bf8_4_k_cu_1e88f126_303114cuda3std3__442_GLOBAL__N__2f015bf8_4_k_cu_1e88f126_303116ignoreE - _ZN40_INTERNAL_2f015bf8_4_k_cu_1e88f126_303114cuda3std3__45__cpo5beginE)
_ZN40_INTERNAL_2f015bf8_4_k_cu_1e88f126_303114cuda3std3__45__cpo5beginE:
	.zero		1
	.type		_ZN40_INTERNAL_2f015bf8_4_k_cu_1e88f126_303114cuda3std3__442_GLOBAL__N__2f015bf8_4_k_cu_1e88f126_303116ignoreE,@object
	.size		_ZN40_INTERNAL_2f015bf8_4_k_cu_1e88f126_303114cuda3std3__442_GLOBAL__N__2f015bf8_4_k_cu_1e88f126_303116ignoreE,(_ZN40_INTERNAL_2f015bf8_4_k_cu_1e88f126_303114cute7productE - _ZN40_INTERNAL_2f015bf8_4_k_cu_1e88f126_303114cuda3std3__442_GLOBAL__N__2f015bf8_4_k_cu_1e88f126_303116ignoreE)
_ZN40_INTERNAL_2f015bf8_4_k_cu_1e88f126_303114cuda3std3__442_GLOBAL__N__2f015bf8_4_k_cu_1e88f126_303116ignoreE:
	.zero		1
	.type		_ZN40_INTERNAL_2f015bf8_4_k_cu_1e88f126_303114cute7productE,@object
	.size		_ZN40_INTERNAL_2f015bf8_4_k_cu_1e88f126_303114cute7productE,(_ZN40_INTERNAL_2f015bf8_4_k_cu_1e88f126_303114cuda3std3__45__cpo3endE - _ZN40_INTERNAL_2f015bf8_4_k_cu_1e88f126_303114cute7productE)
_ZN40_INTERNAL_2f015bf8_4_k_cu_1e88f126_303114cute7productE:
	.zero		1
	.type		_ZN40_INTERNAL_2f015bf8_4_k_cu_1e88f126_303114cuda3std3__45__cpo3endE,@object
	.size		_ZN40_INTERNAL_2f015bf8_4_k_cu_1e88f126_303114cuda3std3__45__cpo3endE,(_ZN40_INTERNAL_2f015bf8_4_k_cu_1e88f126_303114cuda3std3__419piecewise_constructE - _ZN40_INTERNAL_2f015bf8_4_k_cu_1e88f126_303114cuda3std3__45__cpo3endE)
_ZN40_INTERNAL_2f015bf8_4_k_cu_1e88f126_303114cuda3std3__45__cpo3endE:
	.zero		1
	.type		_ZN40_INTERNAL_2f015bf8_4_k_cu_1e88f126_303114cuda3std3__419piecewise_constructE,@object
	.size		_ZN40_INTERNAL_2f015bf8_4_k_cu_1e88f126_303114cuda3std3__419piecewise_constructE,(_ZN40_INTERNAL_2f015bf8_4_k_cu_1e88f126_303114cuda3std3__45__cpo4cendE - _ZN40_INTERNAL_2f015bf8_4_k_cu_1e88f126_303114cuda3std3__419piecewise_constructE)
_ZN40_INTERNAL_2f015bf8_4_k_cu_1e88f126_303114cuda3std3__419piecewise_constructE:
	.zero		1
	.type		_ZN40_INTERNAL_2f015bf8_4_k_cu_1e88f126_303114cuda3std3__45__cpo4cendE,@object
	.size		_ZN40_INTERNAL_2f015bf8_4_k_cu_1e88f126_303114cuda3std3__45__cpo4cendE,(_ZN40_INTERNAL_2f015bf8_4_k_cu_1e88f126_303114cuda3std6ranges3__45__cpo4swapE - _ZN40_INTERNAL_2f015bf8_4_k_cu_1e88f126_303114cuda3std3__45__cpo4cendE)
_ZN40_INTERNAL_2f015bf8_4_k_cu_1e88f126_303114cuda3std3__45__cpo4cendE:
	.zero		1
	.type		_ZN40_INTERNAL_2f015bf8_4_k_cu_1e88f126_303114cuda3std6ranges3__45__cpo4swapE,@object
	.size		_ZN40_INTERNAL_2f015bf8_4_k_cu_1e88f126_303114cuda3std6ranges3__45__cpo4swapE,(.L_11 - _ZN40_INTERNAL_2f015bf8_4_k_cu_1e88f126_303114cuda3std6ranges3__45__cpo4swapE)
_ZN40_INTERNAL_2f015bf8_4_k_cu_1e88f126_303114cuda3std6ranges3__45__cpo4swapE:
	.zero		1
.L_11:


//--------------------- .nv.constant0._ZN7cutlass13device_kernelINS_4gemm6kernel13GemmUniversalIN4cute5tupleIJiiiiEEENS1_10collective13CollectiveMmaINS1_35MainloopSm100TmaUmmaWarpSpecializedILi8ELi2ELi4ENS5_IJNS4_1CILi4EEENSA_ILi1EEESC_EEEEENS5_IJNSA_ILi128EEENSA_ILi256EEESF_EEEaNS5_IJlSC_lEEEaSI_NS4_8TiledMMAINS4_8MMA_AtomIJNS4_21SM100_MMA_S8_2x1SM_SSIaaiLi128ELi256ELNS4_4UMMA5MajorE0ELSN_0ELNSM_8SaturateE0EEEEEENS4_6LayoutINS5_IJSC_SC_SC_EEENS5_IJNSA_ILi0EEEST_ST_EEEEENS5_IJNS4_10UnderscoreESW_SW_EEEEENS4_18SM100_TMA_2SM_LOADENS4_14ComposedLayoutINS4_7SwizzleILi3ELi4ELi3EEENS4_18smem_ptr_flag_bitsILi8EEENSR_INS5_IJNSA_ILi8EEESF_EEENS5_IJSF_SC_EEEEEEEvNS4_8identityENS4_28SM100_TMA_2SM_LOAD_MULTICASTES19_vS1A_EENS_8epilogue10collective18CollectiveEpilogueINS1D_23Sm100TmaWarpSpecializedILi4ELi2ELi32ELb0ELb0EEEJNS5_IJNSA_ILi64EEESG_SF_EEENS5_IJNSR_IS1I_SC_EENSR_INS5_IJNSA_ILi32EEENSA_ILi2EEEEEENS5_IJSC_SF_EEEEEEEEaSI_aSI_NS1D_6fusion15FusionCallbacksIS1H_NS1R_17LinearCombinationIaiaiLNS_15FloatRoundStyleE2EEES1J_S1Q_JEEENS4_5SM1004TMEM4LOAD26SM100_TMEM_LOAD_32dp32b32xENS4_13SM90_TMA_LOADENS10_INS11_ILi1ELi4ELi3EEES14_NSR_INS5_IJS15_S1L_EEENS5_IJS1L_SC_EEEEEEENS4_39AutoVectorizingCopyWithAssumedAlignmentILi128EEENS4_14SM90_TMA_STOREES26_S28_S28_EEEvvEEEEvNT_6ParamsE --------------------------
	.section	.nv.constant0._ZN7cutlass13device_kernelINS_4gemm6kernel13GemmUniversalIN4cute5tupleIJiiiiEEENS1_10collective13CollectiveMmaINS1_35MainloopSm100TmaUmmaWarpSpecializedILi8ELi2ELi4ENS5_IJNS4_1CILi4EEENSA_ILi1EEESC_EEEEENS5_IJNSA_ILi128EEENSA_ILi256EEESF_EEEaNS5_IJlSC_lEEEaSI_NS4_8TiledMMAINS4_8MMA_AtomIJNS4_21SM100_MMA_S8_2x1SM_SSIaaiLi128ELi256ELNS4_4UMMA5MajorE0ELSN_0ELNSM_8SaturateE0EEEEEENS4_6LayoutINS5_IJSC_SC_SC_EEENS5_IJNSA_ILi0EEEST_ST_EEEEENS5_IJNS4_10UnderscoreESW_SW_EEEEENS4_18SM100_TMA_2SM_LOADENS4_14ComposedLayoutINS4_7SwizzleILi3ELi4ELi3EEENS4_18smem_ptr_flag_bitsILi8EEENSR_INS5_IJNSA_ILi8EEESF_EEENS5_IJSF_SC_EEEEEEEvNS4_8identityENS4_28SM100_TMA_2SM_LOAD_MULTICASTES19_vS1A_EENS_8epilogue10collective18CollectiveEpilogueINS1D_23Sm100TmaWarpSpecializedILi4ELi2ELi32ELb0ELb0EEEJNS5_IJNSA_ILi64EEESG_SF_EEENS5_IJNSR_IS1I_SC_EENSR_INS5_IJNSA_ILi32EEENSA_ILi2EEEEEENS5_IJSC_SF_EEEEEEEEaSI_aSI_NS1D_6fusion15FusionCallbacksIS1H_NS1R_17LinearCombinationIaiaiLNS_15FloatRoundStyleE2EEES1J_S1Q_JEEENS4_5SM1004TMEM4LOAD26SM100_TMEM_LOAD_32dp32b32xENS4_13SM90_TMA_LOADENS10_INS11_ILi1ELi4ELi3EEES14_NSR_INS5_IJS15_S1L_EEENS5_IJS1L_SC_EEEEEEENS4_39AutoVectorizingCopyWithAssumedAlignmentILi128EEENS4_14SM90_TMA_STOREES26_S28_S28_EEEvvEEEEvNT_6ParamsE,"a",@progbits
	.sectionflags	@""
	.align	4
.nv.constant0._ZN7cutlass13device_kernelINS_4gemm6kernel13GemmUniversalIN4cute5tupleIJiiiiEEENS1_10collective13CollectiveMmaINS1_35MainloopSm100TmaUmmaWarpSpecializedILi8ELi2ELi4ENS5_IJNS4_1CILi4EEENSA_ILi1EEESC_EEEEENS5_IJNSA_ILi128EEENSA_ILi256EEESF_EEEaNS5_IJlSC_lEEEaSI_NS4_8TiledMMAINS4_8MMA_AtomIJNS4_21SM100_MMA_S8_2x1SM_SSIaaiLi128ELi256ELNS4_4UMMA5MajorE0ELSN_0ELNSM_8SaturateE0EEEEEENS4_6LayoutINS5_IJSC_SC_SC_EEENS5_IJNSA_ILi0EEEST_ST_EEEEENS5_IJNS4_10UnderscoreESW_SW_EEEEENS4_18SM100_TMA_2SM_LOADENS4_14ComposedLayoutINS4_7SwizzleILi3ELi4ELi3EEENS4_18smem_ptr_flag_bitsILi8EEENSR_INS5_IJNSA_ILi8EEESF_EEENS5_IJSF_SC_EEEEEEEvNS4_8identityENS4_28SM100_TMA_2SM_LOAD_MULTICASTES19_vS1A_EENS_8epilogue10collective18CollectiveEpilogueINS1D_23Sm100TmaWarpSpecializedILi4ELi2ELi32ELb0ELb0EEEJNS5_IJNSA_ILi64EEESG_SF_EEENS5_IJNSR_IS1I_SC_EENSR_INS5_IJNSA_ILi32EEENSA_ILi2EEEEEENS5_IJSC_SF_EEEEEEEEaSI_aSI_NS1D_6fusion15FusionCallbacksIS1H_NS1R_17LinearCombinationIaiaiLNS_15FloatRoundStyleE2EEES1J_S1Q_JEEENS4_5SM1004TMEM4LOAD26SM100_TMEM_LOAD_32dp32b32xENS4_13SM90_TMA_LOADENS10_INS11_ILi1ELi4ELi3EEES14_NSR_INS5_IJS15_S1L_EEENS5_IJS1L_SC_EEEEEEENS4_39AutoVectorizingCopyWithAssumedAlignmentILi128EEENS4_14SM90_TMA_STOREES26_S28_S28_EEEvvEEEEvNT_6ParamsE:
	.zero		2944


//--------------------- SYMBOLS --------------------------

	.type		.nv.reservedSmem.offset0,@object
	.size		.nv.reservedSmem.offset0,0x4
	.type		.nv.reservedSmem.cap,@object
	.size		.nv.reservedSmem.cap,0x4
	.type		__assertfail,@function
